	.headerflags	@"EF_CUDA_TEXMODE_UNIFIED EF_CUDA_64BIT_ADDRESS EF_CUDA_ACCELERATORS EF_CUDA_SM90 EF_CUDA_VIRTUAL_SM(EF_CUDA_SM90)"
	.elftype	@"ET_EXEC"


//--------------------- .nv.info                  --------------------------
	.section	.nv.info,"",@"SHT_CUDA_INFO"
	.align	4


	//----- nvinfo : EIATTR_REGCOUNT
	.align		4
        /*0000*/ 	.byte	0x04, 0x2f
        /*0002*/ 	.short	(.L_5 - .L_4)
	.align		4
.L_4:
        /*0004*/ 	.word	index@(triton_)
        /*0008*/ 	.word	0x0000002f


	//----- nvinfo : EIATTR_MIN_STACK_SIZE
	.align		4
.L_5:
        /*000c*/ 	.byte	0x04, 0x12
        /*000e*/ 	.short	(.L_7 - .L_6)
	.align		4
.L_6:
        /*0010*/ 	.word	index@($triton_$__internal_trig_reduction_slowpathd)
        /*0014*/ 	.word	0x00000030


	//----- nvinfo : EIATTR_FRAME_SIZE
	.align		4
.L_7:
        /*0018*/ 	.byte	0x04, 0x11
        /*001a*/ 	.short	(.L_9 - .L_8)
	.align		4
.L_8:
        /*001c*/ 	.word	index@($triton_$__internal_trig_reduction_slowpathd)
        /*0020*/ 	.word	0x00000030


	//----- nvinfo : EIATTR_MIN_STACK_SIZE
	.align		4
.L_9:
        /*0024*/ 	.byte	0x04, 0x12
        /*0026*/ 	.short	(.L_11 - .L_10)
	.align		4
.L_10:
        /*0028*/ 	.word	index@($triton_$__internal_accurate_pow)
        /*002c*/ 	.word	0x00000030


	//----- nvinfo : EIATTR_FRAME_SIZE
	.align		4
.L_11:
        /*0030*/ 	.byte	0x04, 0x11
        /*0032*/ 	.short	(.L_13 - .L_12)
	.align		4
.L_12:
        /*0034*/ 	.word	index@($triton_$__internal_accurate_pow)
        /*0038*/ 	.word	0x00000030


	//----- nvinfo : EIATTR_MIN_STACK_SIZE
	.align		4
.L_13:
        /*003c*/ 	.byte	0x04, 0x12
        /*003e*/ 	.short	(.L_15 - .L_14)
	.align		4
.L_14:
        /*0040*/ 	.word	index@($__internal_0_$__cuda_sm20_div_rn_f64_full)
        /*0044*/ 	.word	0x00000030


	//----- nvinfo : EIATTR_FRAME_SIZE
	.align		4
.L_15:
        /*0048*/ 	.byte	0x04, 0x11
        /*004a*/ 	.short	(.L_17 - .L_16)
	.align		4
.L_16:
        /*004c*/ 	.word	index@($__internal_0_$__cuda_sm20_div_rn_f64_full)
        /*0050*/ 	.word	0x00000030


	//----- nvinfo : EIATTR_MIN_STACK_SIZE
	.align		4
.L_17:
        /*0054*/ 	.byte	0x04, 0x12
        /*0056*/ 	.short	(.L_19 - .L_18)
	.align		4
.L_18:
        /*0058*/ 	.word	index@(triton_)
        /*005c*/ 	.word	0x00000030


	//----- nvinfo : EIATTR_FRAME_SIZE
	.align		4
.L_19:
        /*0060*/ 	.byte	0x04, 0x11
        /*0062*/ 	.short	(.L_21 - .L_20)
	.align		4
.L_20:
        /*0064*/ 	.word	index@(triton_)
        /*0068*/ 	.word	0x00000030


	//----- nvinfo : EIATTR_MIN_STACK_SIZE
	.align		4
.L_21:
        /*006c*/ 	.byte	0x04, 0x12
        /*006e*/ 	.short	(.L_23 - .L_22)
	.align		4
.L_22:
        /*0070*/ 	.word	index@(triton_)
        /*0074*/ 	.word	0x00000030
.L_23:


//--------------------- .nv.info.triton_          --------------------------
	.section	.nv.info.triton_,"",@"SHT_CUDA_INFO"
	.sectionflags	@""
	.align	4


	//----- nvinfo : EIATTR_CUDA_API_VERSION
	.align		4
        /*0000*/ 	.byte	0x04, 0x37
        /*0002*/ 	.short	(.L_25 - .L_24)
.L_24:
        /*0004*/ 	.word	0x0000007c


	//----- nvinfo : EIATTR_KPARAM_INFO
	.align		4
.L_25:
        /*0008*/ 	.byte	0x04, 0x17
        /*000a*/ 	.short	(.L_27 - .L_26)
.L_26:
        /*000c*/ 	.word	0x00000000
        /*0010*/ 	.short	0x0006
        /*0012*/ 	.short	0x0028
        /*0014*/ 	.byte	0x00, 0xf0, 0x11, 0x00


	//----- nvinfo : EIATTR_KPARAM_INFO
	.align		4
.L_27:
        /*0018*/ 	.byte	0x04, 0x17
        /*001a*/ 	.short	(.L_29 - .L_28)
.L_28:
        /*001c*/ 	.word	0x00000000
        /*0020*/ 	.short	0x0005
        /*0022*/ 	.short	0x0024
        /*0024*/ 	.byte	0x00, 0xf0, 0x11, 0x00


	//----- nvinfo : EIATTR_KPARAM_INFO
	.align		4
.L_29:
        /*0028*/ 	.byte	0x04, 0x17
        /*002a*/ 	.short	(.L_31 - .L_30)
.L_30:
        /*002c*/ 	.word	0x00000000
        /*0030*/ 	.short	0x0004
        /*0032*/ 	.short	0x0020
        /*0034*/ 	.byte	0x00, 0xf0, 0x11, 0x00


	//----- nvinfo : EIATTR_KPARAM_INFO
	.align		4
.L_31:
        /*0038*/ 	.byte	0x04, 0x17
        /*003a*/ 	.short	(.L_33 - .L_32)
.L_32:
        /*003c*/ 	.word	0x00000000
        /*0040*/ 	.short	0x0003
        /*0042*/ 	.short	0x0018
        /*0044*/ 	.byte	0x00, 0xf0, 0x21, 0x00


	//----- nvinfo : EIATTR_KPARAM_INFO
	.align		4
.L_33:
        /*0048*/ 	.byte	0x04, 0x17
        /*004a*/ 	.short	(.L_35 - .L_34)
.L_34:
        /*004c*/ 	.word	0x00000000
        /*0050*/ 	.short	0x0002
        /*0052*/ 	.short	0x0010
        /*0054*/ 	.byte	0x00, 0xf0, 0x21, 0x00


	//----- nvinfo : EIATTR_KPARAM_INFO
	.align		4
.L_35:
        /*0058*/ 	.byte	0x04, 0x17
        /*005a*/ 	.short	(.L_37 - .L_36)
.L_36:
        /*005c*/ 	.word	0x00000000
        /*0060*/ 	.short	0x0001
        /*0062*/ 	.short	0x0008
        /*0064*/ 	.byte	0x00, 0xf0, 0x21, 0x00


	//----- nvinfo : EIATTR_KPARAM_INFO
	.align		4
.L_37:
        /*0068*/ 	.byte	0x04, 0x17
        /*006a*/ 	.short	(.L_39 - .L_38)
.L_38:
        /*006c*/ 	.word	0x00000000
        /*0070*/ 	.short	0x0000
        /*0072*/ 	.short	0x0000
        /*0074*/ 	.byte	0x00, 0xf0, 0x21, 0x00


	//----- nvinfo : EIATTR_SPARSE_MMA_MASK
	.align		4
.L_39:
        /*0078*/ 	.byte	0x03, 0x50
        /*007a*/ 	.short	0x8000


	//----- nvinfo : EIATTR_MAXREG_COUNT
	.align		4
        /*007c*/ 	.byte	0x03, 0x1b
        /*007e*/ 	.short	0x00ff


	//----- nvinfo : EIATTR_EXIT_INSTR_OFFSETS
	.align		4
        /*0080*/ 	.byte	0x04, 0x1c
        /*0082*/ 	.short	(.L_41 - .L_40)


	//   ....[0]....
.L_40:
        /*0084*/ 	.word	0x00002290


	//   ....[1]....
        /*0088*/ 	.word	0x000022d0


	//----- nvinfo : EIATTR_MAX_THREADS
	.align		4
.L_41:
        /*008c*/ 	.byte	0x04, 0x05
        /*008e*/ 	.short	(.L_43 - .L_42)
.L_42:
        /*0090*/ 	.word	0x00000100
        /*0094*/ 	.word	0x00000001
        /*0098*/ 	.word	0x00000001


	//----- nvinfo : EIATTR_CRS_STACK_SIZE
	.align		4
.L_43:
        /*009c*/ 	.byte	0x04, 0x1e
        /*009e*/ 	.short	(.L_45 - .L_44)
.L_44:
        /*00a0*/ 	.word	0x00000000


	//----- nvinfo : EIATTR_CBANK_PARAM_SIZE
	.align		4
.L_45:
        /*00a4*/ 	.byte	0x03, 0x19
        /*00a6*/ 	.short	0x002c


	//----- nvinfo : EIATTR_PARAM_CBANK
	.align		4
        /*00a8*/ 	.byte	0x04, 0x0a
        /*00aa*/ 	.short	(.L_47 - .L_46)
	.align		4
.L_46:
        /*00ac*/ 	.word	index@(.nv.constant0.triton_)
        /*00b0*/ 	.short	0x0210
        /*00b2*/ 	.short	0x002c


	//----- nvinfo : EIATTR_SW_WAR
	.align		4
.L_47:
        /*00b4*/ 	.byte	0x04, 0x36
        /*00b6*/ 	.short	(.L_49 - .L_48)
.L_48:
        /*00b8*/ 	.word	0x00000008
.L_49:


//--------------------- .nv.callgraph             --------------------------
	.section	.nv.callgraph,"",@"SHT_CUDA_CALLGRAPH"
	.align	4
	.sectionentsize	8
	.align		4
        /*0000*/ 	.word	0x00000000
	.align		4
        /*0004*/ 	.word	0xffffffff
	.align		4
        /*0008*/ 	.word	0x00000000
	.align		4
        /*000c*/ 	.word	0xfffffffe
	.align		4
        /*0010*/ 	.word	0x00000000
	.align		4
        /*0014*/ 	.word	0xfffffffd
	.align		4
        /*0018*/ 	.word	0x00000000
	.align		4
        /*001c*/ 	.word	0xfffffffc


//--------------------- .nv.constant4             --------------------------
	.section	.nv.constant4,"a",@progbits
	.align	8
	.align		8
.nv.constant4:
        /*0000*/ 	.dword	_$_str
	.align		8
        /*0008*/ 	.dword	_$_str_$_1
	.align		8
        /*0010*/ 	.dword	__cudart_i2opi_d
	.align		8
        /*0018*/ 	.dword	__cudart_sin_cos_coeffs


//--------------------- .text.triton_             --------------------------
	.section	.text.triton_,"ax",@progbits
	.align	128
        .global         triton_
        .type           triton_,@function
        .size           triton_,(.L_x_54 - triton_)
        .other          triton_,@"STO_CUDA_ENTRY STV_DEFAULT"
triton_:
.text.triton_:
[----:B------:R-:W0:Y:S01]  /*0000*/  LDC R1, c[0x0][0x28] ;  /* 0x00000a00ff017b82 */ /* 0x000e220000000800 */
[----:B------:R-:W1:Y:S01]  /*0010*/  S2R R0, SR_TID.X ;  /* 0x0000000000007919 */ /* 0x000e620000002100 */
[----:B------:R-:W-:-:S06]  /*0020*/  IMAD.MOV.U32 R4, RZ, RZ, RZ ;  /* 0x000000ffff047224 */ /* 0x000fcc00078e00ff */
[----:B------:R-:W2:Y:S01]  /*0030*/  LDC.64 R8, c[0x0][0x210] ;  /* 0x00008400ff087b82 */ /* 0x000ea20000000a00 */
[----:B------:R-:W-:Y:S01]  /*0040*/  ULDC UR4, c[0x0][0x230] ;  /* 0x00008c0000047ab9 */ /* 0x000fe20000000800 */
[----:B------:R-:W3:Y:S01]  /*0050*/  S2R R5, SR_CTAID.X ;  /* 0x0000000000057919 */ /* 0x000ee20000002500 */
[----:B------:R-:W-:Y:S01]  /*0060*/  ULDC UR8, c[0x0][0x238] ;  /* 0x00008e0000087ab9 */ /* 0x000fe20000000800 */
[----:B------:R-:W-:Y:S01]  /*0070*/  PRMT R10, RZ, 0x7610, R10 ;  /* 0x00007610ff0a7816 */ /* 0x000fe2000000000a */
[----:B------:R-:W-:Y:S01]  /*0080*/  ULDC.64 UR6, c[0x0][0x208] ;  /* 0x0000820000067ab9 */ /* 0x000fe20000000a00 */
[----:B0-----:R-:W-:Y:S02]  /*0090*/  VIADD R1, R1, 0xffffffd0 ;  /* 0xffffffd001017836 */ /* 0x001fe40000000000 */
[----:B------:R-:W0:Y:S01]  /*00a0*/  LDC.64 R12, c[0x0][0x218] ;  /* 0x00008600ff0c7b82 */ /* 0x000e220000000a00 */
[----:B-1----:R-:W-:-:S05]  /*00b0*/  IMAD.SHL.U32 R0, R0, 0x2, RZ ;  /* 0x0000000200007824 */ /* 0x002fca00078e00ff */
[----:B------:R-:W-:-:S05]  /*00c0*/  LOP3.LUT R0, R0, 0x1fe, RZ, 0xc0, !PT ;  /* 0x000001fe00007812 */ /* 0x000fca00078ec0ff */
[--C-:B---3--:R-:W-:Y:S01]  /*00d0*/  IMAD R5, R5, 0x200, R0.reuse ;  /* 0x0000020005057824 */ /* 0x108fe200078e0200 */
[----:B------:R-:W-:-:S03]  /*00e0*/  PRMT R0, RZ, 0x7610, R0 ;  /* 0x00007610ff007816 */ /* 0x000fc60000000000 */
[----:B------:R-:W-:-:S05]  /*00f0*/  IMAD.HI R4, R5, -0x6db6db6d, R4 ;  /* 0x9249249305047827 */ /* 0x000fca00078e0204 */
[----:B------:R-:W-:-:S04]  /*0100*/  SHF.R.U32.HI R3, RZ, 0x1f, R4 ;  /* 0x0000001fff037819 */ /* 0x000fc80000011604 */
[----:B------:R-:W-:Y:S01]  /*0110*/  LEA.HI.SX32 R4, R4, R3, 0x1b ;  /* 0x0000000304047211 */ /* 0x000fe200078fdaff */
[----:B------:R-:W-:-:S03]  /*0120*/  VIADD R3, R5, 0x1 ;  /* 0x0000000105037836 */ /* 0x000fc60000000000 */
[C---:B------:R-:W-:Y:S01]  /*0130*/  ISETP.GE.AND P2, PT, R4.reuse, UR4, PT ;  /* 0x0000000404007c0c */ /* 0x040fe2000bf46270 */
[C---:B------:R-:W-:Y:S01]  /*0140*/  IMAD R7, R4.reuse, 0x3, RZ ;  /* 0x0000000304077824 */ /* 0x040fe200078e02ff */
[C---:B------:R-:W-:Y:S01]  /*0150*/  ISETP.GE.AND P1, PT, R4.reuse, UR4, PT ;  /* 0x0000000404007c0c */ /* 0x040fe2000bf26270 */
[C---:B------:R-:W-:Y:S01]  /*0160*/  VIADD R2, R4.reuse, -UR4 ;  /* 0x8000000404027c36 */ /* 0x040fe20008000000 */
[----:B------:R-:W-:Y:S01]  /*0170*/  ISETP.LT.AND P0, PT, R5, UR8, !P2 ;  /* 0x0000000805007c0c */ /* 0x000fe2000d701270 */
[----:B--2---:R-:W-:Y:S01]  /*0180*/  IMAD.WIDE R8, R7, 0x2, R8 ;  /* 0x0000000207087825 */ /* 0x004fe200078e0208 */
[----:B------:R-:W-:Y:S02]  /*0190*/  ISETP.LT.AND P4, PT, R5, UR8, P1 ;  /* 0x0000000805007c0c */ /* 0x000fe40008f81270 */
[----:B------:R-:W-:Y:S01]  /*01a0*/  PRMT R6, RZ, 0x7610, R6 ;  /* 0x00007610ff067816 */ /* 0x000fe20000000006 */
[----:B------:R-:W-:Y:S01]  /*01b0*/  IMAD.MOV.U32 R7, RZ, RZ, 0x3 ;  /* 0x00000003ff077424 */ /* 0x000fe200078e00ff */
[C---:B------:R-:W-:Y:S01]  /*01c0*/  ISETP.LT.AND P3, PT, R3.reuse, UR8, !P2 ;  /* 0x0000000803007c0c */ /* 0x040fe2000d761270 */
[----:B------:R-:W-:Y:S01]  /*01d0*/  IMAD R42, R4, -0x38, R5 ;  /* 0xffffffc8042a7824 */ /* 0x000fe200078e0205 */
[----:B------:R-:W-:Y:S01]  /*01e0*/  ISETP.LT.AND P1, PT, R3, UR8, P1 ;  /* 0x0000000803007c0c */ /* 0x000fe20008f21270 */
[----:B------:R-:W-:Y:S01]  /*01f0*/  IMAD R7, R2, R7, 0x1 ;  /* 0x0000000102077424 */ /* 0x000fe200078e0207 */
[----:B------:R-:W-:Y:S01]  /*0200*/  ISETP.GE.AND P5, PT, R5, UR8, PT ;  /* 0x0000000805007c0c */ /* 0x000fe2000bfa6270 */
[----:B------:R-:W-:Y:S01]  /*0210*/  UMOV UR10, 0x92492492 ;  /* 0x92492492000a7882 */ /* 0x000fe20000000000 */
[----:B------:R-:W-:Y:S01]  /*0220*/  UMOV UR11, 0x3f924924 ;  /* 0x3f924924000b7882 */ /* 0x000fe20000000000 */
[----:B------:R-:W2:Y:S01]  /*0230*/  @P0 LDG.E.EL.U16 R10, desc[UR6][R8.64+0x2] ;  /* 0x00000206080a0981 */ /* 0x000ea2000c2e1500 */
[----:B0-----:R-:W-:Y:S01]  /*0240*/  IMAD.WIDE R12, R7, 0x2, R12 ;  /* 0x00000002070c7825 */ /* 0x001fe200078e020c */
[----:B------:R-:W-:Y:S01]  /*0250*/  PRMT R7, RZ, 0x7610, R7 ;  /* 0x00007610ff077816 */ /* 0x000fe20000000007 */
[----:B------:R-:W-:-:S03]  /*0260*/  ULDC UR4, c[0x0][0x234] ;  /* 0x00008d0000047ab9 */ /* 0x000fc60000000800 */
[----:B------:R0:W3:Y:S04]  /*0270*/  @P3 LDG.E.EL.U16 R0, desc[UR6][R8.64+0x2] ;  /* 0x0000020608003981 */ /* 0x0000e8000c2e1500 */
[----:B------:R-:W4:Y:S04]  /*0280*/  @P4 LDG.E.EL.U16 R7, desc[UR6][R12.64] ;  /* 0x000000060c074981 */ /* 0x000f28000c2e1500 */
[----:B------:R1:W5:Y:S01]  /*0290*/  @P1 LDG.E.EL.U16 R6, desc[UR6][R12.64] ;  /* 0x000000060c061981 */ /* 0x000362000c2e1500 */
[----:B------:R-:W-:Y:S01]  /*02a0*/  IMAD.MOV.U32 R2, RZ, RZ, RZ ;  /* 0x000000ffff027224 */ /* 0x000fe200078e00ff */
[----:B------:R-:W-:Y:S01]  /*02b0*/  PRMT R14, R42, 0x8880, RZ ;  /* 0x000088802a0e7816 */ /* 0x000fe200000000ff */
[----:B0-----:R-:W1:Y:S01]  /*02c0*/  I2F.F64 R8, UR4 ;  /* 0x0000000400087d12 */ /* 0x001e620008201c00 */
[----:B------:R-:W-:Y:S01]  /*02d0*/  ULDC UR4, c[0x0][0x20] ;  /* 0x0000080000047ab9 */ /* 0x000fe20000000800 */
[----:B------:R-:W-:Y:S01]  /*02e0*/  IMAD.HI R2, R3, -0x6db6db6d, R2 ;  /* 0x9249249303027827 */ /* 0x000fe200078e0202 */
[----:B------:R-:W-:Y:S01]  /*02f0*/  SHF.R.S32.HI R14, RZ, 0x1, R14 ;  /* 0x00000001ff0e7819 */ /* 0x000fe2000001140e */
[----:B------:R-:W-:Y:S01]  /*0300*/  ULDC UR5, c[0x0][0x24] ;  /* 0x0000090000057ab9 */ /* 0x000fe20000000800 */
[----:B------:R-:W-:Y:S01]  /*0310*/  P2R R44, PR, RZ, 0x20 ;  /* 0x00000020ff2c7803 */ /* 0x000fe20000000000 */
[----:B------:R-:W-:Y:S01]  /*0320*/  BSSY B0, `(.L_x_0) ;  /* 0x0000024000007945 */ /* 0x000fe20003800000 */
[----:B------:R-:W-:-:S04]  /*0330*/  SHF.R.U32.HI R11, RZ, 0x1f, R2 ;  /* 0x0000001fff0b7819 */ /* 0x000fc80000011602 */
[----:B------:R-:W-:Y:S02]  /*0340*/  LEA.HI.SX32 R11, R2, R11, 0x1b ;  /* 0x0000000b020b7211 */ /* 0x000fe400078fdaff */
[----:B------:R-:W-:Y:S01]  /*0350*/  PRMT R2, R14, 0x9910, RZ ;  /* 0x000099100e027816 */ /* 0x000fe200000000ff */
[----:B-1----:R-:W-:Y:S02]  /*0360*/  DADD R12, -RZ, |R8| ;  /* 0x00000000ff0c7229 */ /* 0x002fe40000000508 */
[----:B------:R-:W-:Y:S02]  /*0370*/  IMAD R41, R11, -0x38, R3 ;  /* 0xffffffc80b297824 */ /* 0x000fe400078e0203 */
[----:B------:R-:W-:-:S03]  /*0380*/  IMAD.SHL.U32 R11, R2, 0x2, RZ ;  /* 0x00000002020b7824 */ /* 0x000fc600078e00ff */
[----:B------:R-:W-:Y:S01]  /*0390*/  LOP3.LUT R2, R41, 0x80, RZ, 0xc0, !PT ;  /* 0x0000008029027812 */ /* 0x000fe200078ec0ff */
[----:B------:R-:W0:Y:S03]  /*03a0*/  I2F.F64 R32, R11 ;  /* 0x0000000b00207312 */ /* 0x000e260000201c00 */
[----:B------:R-:W-:-:S04]  /*03b0*/  LEA.HI R2, R2, R41, RZ, 0x19 ;  /* 0x0000002902027211 */ /* 0x000fc800078fc8ff */
[----:B------:R-:W-:-:S04]  /*03c0*/  PRMT R2, R2, 0x8880, RZ ;  /* 0x0000888002027816 */ /* 0x000fc800000000ff */
[----:B------:R-:W-:Y:S02]  /*03d0*/  SHF.R.S32.HI R5, RZ, 0x1, R2 ;  /* 0x00000001ff057819 */ /* 0x000fe40000011402 */
[----:B------:R-:W-:Y:S01]  /*03e0*/  IADD3 R2, P5, R1, UR4, RZ ;  /* 0x0000000401027c10 */ /* 0x000fe2000ffbe0ff */
[----:B0-----:R-:W-:Y:S01]  /*03f0*/  DMUL R32, R32, UR10 ;  /* 0x0000000a20207c28 */ /* 0x001fe20008000000 */
[----:B------:R-:W-:-:S03]  /*0400*/  PRMT R34, R5, 0x9910, RZ ;  /* 0x0000991005227816 */ /* 0x000fc600000000ff */
[----:B------:R-:W-:Y:S02]  /*0410*/  IMAD.X R38, RZ, RZ, UR5, P5 ;  /* 0x00000005ff267e24 */ /* 0x000fe4000a8e06ff */
[----:B------:R-:W-:-:S04]  /*0420*/  IMAD.SHL.U32 R34, R34, 0x2, RZ ;  /* 0x0000000222227824 */ /* 0x000fc800078e00ff */
[----:B------:R-:W-:Y:S02]  /*0430*/  IMAD.MOV.U32 R36, RZ, RZ, R32 ;  /* 0x000000ffff247224 */ /* 0x000fe400078e0020 */
[----:B------:R-:W0:Y:S01]  /*0440*/  I2F.F64 R34, R34 ;  /* 0x0000002200227312 */ /* 0x000e220000201c00 */
[----:B--2---:R-:W-:Y:S02]  /*0450*/  SEL R10, R10, RZ, P0 ;  /* 0x000000ff0a0a7207 */ /* 0x004fe40000000000 */
[----:B------:R-:W-:Y:S02]  /*0460*/  ISETP.GE.AND P0, PT, R3, UR8, PT ;  /* 0x0000000803007c0c */ /* 0x000fe4000bf06270 */
[----:B------:R-:W-:Y:S01]  /*0470*/  SHF.R.U32.HI R3, RZ, 0x14, R33 ;  /* 0x00000014ff037819 */ /* 0x000fe20000011621 */
[----:B------:R-:W-:Y:S01]  /*0480*/  IMAD.U32 R37, R10, 0x10000, RZ ;  /* 0x000100000a257824 */ /* 0x000fe200078e00ff */
[----:B---3--:R-:W-:Y:S02]  /*0490*/  SEL R0, R0, RZ, P3 ;  /* 0x000000ff00007207 */ /* 0x008fe40001800000 */
[----:B------:R-:W-:-:S02]  /*04a0*/  SGXT.U32 R3, R3, 0xb ;  /* 0x0000000b0303781a */ /* 0x000fc40000000000 */
[----:B----4-:R-:W-:Y:S01]  /*04b0*/  SEL R7, R7, RZ, P4 ;  /* 0x000000ff07077207 */ /* 0x010fe20002000000 */
[----:B------:R-:W-:Y:S01]  /*04c0*/  IMAD.U32 R43, R0, 0x10000, RZ ;  /* 0x00010000002b7824 */ /* 0x000fe200078e00ff */
[----:B------:R-:W-:Y:S01]  /*04d0*/  MOV R0, 0x560 ;  /* 0x0000056000007802 */ /* 0x000fe20000000f00 */
[----:B------:R-:W-:Y:S01]  /*04e0*/  VIADD R3, R3, 0xfffffc0c ;  /* 0xfffffc0c03037836 */ /* 0x000fe20000000000 */
[----:B-----5:R-:W-:Y:S01]  /*04f0*/  SEL R6, R6, RZ, P1 ;  /* 0x000000ff06067207 */ /* 0x020fe20000800000 */
[----:B------:R-:W-:Y:S02]  /*0500*/  IMAD.U32 R39, R7, 0x10000, RZ ;  /* 0x0001000007277824 */ /* 0x000fe400078e00ff */
[--C-:B------:R-:W-:Y:S01]  /*0510*/  IMAD.MOV.U32 R7, RZ, RZ, R33.reuse ;  /* 0x000000ffff077224 */ /* 0x100fe200078e0021 */
[-C--:B------:R-:W-:Y:S01]  /*0520*/  SHF.L.U64.HI R5, R32, R3.reuse, R33 ;  /* 0x0000000320057219 */ /* 0x080fe20000010221 */
[----:B------:R-:W-:Y:S01]  /*0530*/  IMAD.U32 R40, R6, 0x10000, RZ ;  /* 0x0001000006287824 */ /* 0x000fe200078e00ff */
[----:B0-----:R-:W-:-:S07]  /*0540*/  SHF.L.U32 R6, R32, R3, RZ ;  /* 0x0000000320067219 */ /* 0x001fce00000006ff */
[----:B------:R-:W-:Y:S05]  /*0550*/  CALL.REL.NOINC `($triton_$__internal_accurate_pow) ;  /* 0x0000002000ec7944 */ /* 0x000fea0003c00000 */
[----:B------:R-:W-:Y:S05]  /*0560*/  BSYNC B0 ;  /* 0x0000000000007941 */ /* 0x000fea0003800000 */
.L_x_0:
[----:B------:R-:W0:Y:S01]  /*0570*/  LDC R14, c[0x0][0x234] ;  /* 0x00008d00ff0e7b82 */ /* 0x000e220000000800 */
[----:B------:R-:W-:Y:S02]  /*0580*/  ISETP.GE.AND P3, PT, R9, RZ, PT ;  /* 0x000000ff0900720c */ /* 0x000fe40003f66270 */
[----:B0-----:R-:W-:-:S13]  /*0590*/  ISETP.NE.AND P4, PT, R14, RZ, PT ;  /* 0x000000ff0e00720c */ /* 0x001fda0003f85270 */
[----:B------:R-:W-:Y:S05]  /*05a0*/  @P4 BRA `(.L_x_1) ;  /* 0x0000000000204947 */ /* 0x000fea0003800000 */
[----:B------:R-:W-:Y:S01]  /*05b0*/  ISETP.NE.U32.AND P5, PT, R6, RZ, PT ;  /* 0x000000ff0600720c */ /* 0x000fe20003fa5070 */
[----:B------:R-:W-:Y:S01]  /*05c0*/  IMAD.MOV.U32 R10, RZ, RZ, RZ ;  /* 0x000000ffff0a7224 */ /* 0x000fe200078e00ff */
[----:B------:R-:W-:Y:S02]  /*05d0*/  ISETP.GE.AND P1, PT, R33, RZ, PT ;  /* 0x000000ff2100720c */ /* 0x000fe40003f26270 */
[----:B------:R-:W-:-:S13]  /*05e0*/  ISETP.NE.AND.EX P5, PT, R5, -0x80000000, PT, P5 ;  /* 0x800000000500780c */ /* 0x000fda0003fa5350 */
[----:B------:R-:W-:-:S06]  /*05f0*/  DSETP.NEU.AND P5, PT, |R32|, 0.5, !P5 ;  /* 0x3fe000002000742a */ /* 0x000fcc0006fad200 */
[----:B------:R-:W-:-:S04]  /*0600*/  SEL R11, R9, RZ, P5 ;  /* 0x000000ff090b7207 */ /* 0x000fc80002800000 */
[----:B------:R-:W-:Y:S01]  /*0610*/  @!P1 LOP3.LUT R11, R11, 0x7ff00000, RZ, 0xfc, !PT ;  /* 0x7ff000000b0b9812 */ /* 0x000fe200078efcff */
[----:B------:R-:W-:Y:S06]  /*0620*/  BRA `(.L_x_2) ;  /* 0x00000000002c7947 */ /* 0x000fec0003800000 */
.L_x_1:
[----:B------:R-:W0:Y:S01]  /*0630*/  FRND.F64.TRUNC R10, R32 ;  /* 0x00000020000a7313 */ /* 0x000e22000030d800 */
[----:B------:R-:W-:Y:S02]  /*0640*/  ISETP.NE.U32.AND P1, PT, R6, RZ, PT ;  /* 0x000000ff0600720c */ /* 0x000fe40003f25070 */
[----:B------:R-:W-:Y:S02]  /*0650*/  LOP3.LUT R0, R16, 0x80000000, RZ, 0x3c, !PT ;  /* 0x8000000010007812 */ /* 0x000fe400078e3cff */
[----:B------:R-:W-:-:S04]  /*0660*/  ISETP.NE.AND.EX P5, PT, R5, -0x80000000, PT, P1 ;  /* 0x800000000500780c */ /* 0x000fc80003fa5310 */
[----:B------:R-:W-:Y:S02]  /*0670*/  @!P3 FSEL R16, R0, R16, !P5 ;  /* 0x000000100010b208 */ /* 0x000fe40006800000 */
[----:B------:R-:W-:Y:S01]  /*0680*/  PLOP3.LUT P5, PT, P5, PT, PT, 0x8, 0x0 ;  /* 0x000000000000781c */ /* 0x000fe20002fae170 */
[----:B0-----:R-:W-:-:S06]  /*0690*/  DSETP.NEU.AND P1, PT, R10, R32, PT ;  /* 0x000000200a00722a */ /* 0x001fcc0003f2d000 */
[----:B------:R-:W-:Y:S02]  /*06a0*/  @!P3 FSEL R3, R3, RZ, !P1 ;  /* 0x000000ff0303b208 */ /* 0x000fe40004800000 */
[----:B------:R-:W-:-:S03]  /*06b0*/  @!P3 FSEL R16, R16, -QNAN , !P1 ;  /* 0xfff800001010b808 */ /* 0x000fc60004800000 */
[----:B------:R-:W-:Y:S02]  /*06c0*/  IMAD.MOV.U32 R10, RZ, RZ, R3 ;  /* 0x000000ffff0a7224 */ /* 0x000fe400078e0003 */
[----:B------:R-:W-:-:S07]  /*06d0*/  IMAD.MOV.U32 R11, RZ, RZ, R16 ;  /* 0x000000ffff0b7224 */ /* 0x000fce00078e0010 */
.L_x_2:
[----:B------:R-:W-:Y:S01]  /*06e0*/  DADD R12, R8, R32 ;  /* 0x00000000080c7229 */ /* 0x000fe20000000020 */
[----:B------:R-:W-:Y:S01]  /*06f0*/  UMOV UR4, 0x92492492 ;  /* 0x9249249200047882 */ /* 0x000fe20000000000 */
[----:B------:R-:W-:Y:S01]  /*0700*/  UMOV UR5, 0x3f924924 ;  /* 0x3f92492400057882 */ /* 0x000fe20000000000 */
[----:B------:R-:W-:Y:S01]  /*0710*/  BSSY B0, `(.L_x_3) ;  /* 0x0000028000007945 */ /* 0x000fe20003800000 */
[----:B------:R-:W-:Y:S01]  /*0720*/  DMUL R34, R34, UR4 ;  /* 0x0000000422227c28 */ /* 0x000fe20008000000 */
[----:B------:R-:W-:Y:S01]  /*0730*/  IMAD.MOV.U32 R6, RZ, RZ, R10 ;  /* 0x000000ffff067224 */ /* 0x000fe200078e000a */
[----:B------:R-:W-:Y:S01]  /*0740*/  DSETP.NAN.AND P6, PT, |R8|, |R8|, PT ;  /* 0x400000080800722a */ /* 0x000fe20003fc8200 */
[----:B------:R-:W-:-:S03]  /*0750*/  IMAD.MOV.U32 R7, RZ, RZ, R11 ;  /* 0x000000ffff077224 */ /* 0x000fc600078e000b */
[----:B------:R-:W-:-:S04]  /*0760*/  LOP3.LUT R0, R13, 0x7ff00000, RZ, 0xc0, !PT ;  /* 0x7ff000000d007812 */ /* 0x000fc800078ec0ff */
[----:B------:R-:W-:-:S13]  /*0770*/  ISETP.NE.AND P1, PT, R0, 0x7ff00000, PT ;  /* 0x7ff000000000780c */ /* 0x000fda0003f25270 */
[----:B------:R-:W-:Y:S05]  /*0780*/  @P1 BRA `(.L_x_4) ;  /* 0x0000000000801947 */ /* 0x000fea0003800000 */
[----:B------:R-:W-:Y:S02]  /*0790*/  IMAD.MOV.U32 R6, RZ, RZ, R12 ;  /* 0x000000ffff067224 */ /* 0x000fe400078e000c */
[----:B------:R-:W-:Y:S01]  /*07a0*/  IMAD.MOV.U32 R7, RZ, RZ, R13 ;  /* 0x000000ffff077224 */ /* 0x000fe200078e000d */
[----:B------:R-:W-:Y:S06]  /*07b0*/  @P6 BRA `(.L_x_4) ;  /* 0x0000000000746947 */ /* 0x000fec0003800000 */
[----:B------:R-:W-:Y:S01]  /*07c0*/  DSETP.NAN.AND P1, PT, |R32|, |R32|, PT ;  /* 0x400000202000722a */ /* 0x000fe20003f28200 */
[----:B------:R-:W-:Y:S02]  /*07d0*/  IMAD.MOV.U32 R6, RZ, RZ, R12 ;  /* 0x000000ffff067224 */ /* 0x000fe400078e000c */
[----:B------:R-:W-:-:S11]  /*07e0*/  IMAD.MOV.U32 R7, RZ, RZ, R13 ;  /* 0x000000ffff077224 */ /* 0x000fd600078e000d */
[----:B------:R-:W-:Y:S05]  /*07f0*/  @P1 BRA `(.L_x_4) ;  /* 0x0000000000641947 */ /* 0x000fea0003800000 */
[----:B------:R-:W-:Y:S02]  /*0800*/  LOP3.LUT R3, R33, 0x7fffffff, RZ, 0xc0, !PT ;  /* 0x7fffffff21037812 */ /* 0x000fe400078ec0ff */
[----:B------:R-:W-:-:S04]  /*0810*/  ISETP.NE.AND P1, PT, R32, RZ, PT ;  /* 0x000000ff2000720c */ /* 0x000fc80003f25270 */
[----:B------:R-:W-:-:S13]  /*0820*/  ISETP.EQ.AND P1, PT, R3, 0x7ff00000, !P1 ;  /* 0x7ff000000300780c */ /* 0x000fda0004f22270 */
[----:B------:R-:W-:Y:S05]  /*0830*/  @!P1 BRA `(.L_x_5) ;  /* 0x0000000000209947 */ /* 0x000fea0003800000 */
[----:B------:R-:W-:-:S06]  /*0840*/  DSETP.GT.AND P1, PT, |R8|, 1, PT ;  /* 0x3ff000000800742a */ /* 0x000fcc0003f24200 */
[----:B------:R-:W-:Y:S02]  /*0850*/  SEL R6, RZ, 0x7ff00000, !P1 ;  /* 0x7ff00000ff067807 */ /* 0x000fe40004800000 */
[----:B------:R-:W-:-:S13]  /*0860*/  ISETP.GE.AND P1, PT, R33, RZ, PT ;  /* 0x000000ff2100720c */ /* 0x000fda0003f26270 */
[----:B------:R-:W-:Y:S02]  /*0870*/  @!P1 LOP3.LUT R6, R6, 0x7ff00000, RZ, 0x3c, !PT ;  /* 0x7ff0000006069812 */ /* 0x000fe400078e3cff */
[----:B------:R-:W-:-:S04]  /*0880*/  ISETP.NE.AND P1, PT, R14, -0x1, PT ;  /* 0xffffffff0e00780c */ /* 0x000fc80003f25270 */
[----:B------:R-:W-:Y:S01]  /*0890*/  SEL R7, R6, 0x3ff00000, P1 ;  /* 0x3ff0000006077807 */ /* 0x000fe20000800000 */
[----:B------:R-:W-:Y:S01]  /*08a0*/  IMAD.MOV.U32 R6, RZ, RZ, RZ ;  /* 0x000000ffff067224 */ /* 0x000fe200078e00ff */
[----:B------:R-:W-:Y:S07]  /*08b0*/  BRA `(.L_x_4) ;  /* 0x0000000000347947 */ /* 0x000fee0003800000 */
.L_x_5:
[----:B------:R-:W-:Y:S01]  /*08c0*/  LOP3.LUT R0, R9, 0x7fffffff, RZ, 0xc0, !PT ;  /* 0x7fffffff09007812 */ /* 0x000fe200078ec0ff */
[----:B------:R-:W-:Y:S01]  /*08d0*/  IMAD.MOV.U32 R6, RZ, RZ, R10 ;  /* 0x000000ffff067224 */ /* 0x000fe200078e000a */
[----:B------:R-:W-:Y:S01]  /*08e0*/  ISETP.NE.AND P1, PT, R8, RZ, PT ;  /* 0x000000ff0800720c */ /* 0x000fe20003f25270 */
[----:B------:R-:W-:-:S03]  /*08f0*/  IMAD.MOV.U32 R7, RZ, RZ, R11 ;  /* 0x000000ffff077224 */ /* 0x000fc600078e000b */
[----:B------:R-:W-:-:S13]  /*0900*/  ISETP.EQ.AND P1, PT, R0, 0x7ff00000, !P1 ;  /* 0x7ff000000000780c */ /* 0x000fda0004f22270 */
[----:B------:R-:W-:Y:S05]  /*0910*/  @!P1 BRA `(.L_x_4) ;  /* 0x00000000001c9947 */ /* 0x000fea0003800000 */
[----:B------:R-:W-:Y:S01]  /*0920*/  ISETP.GE.AND P1, PT, R33, RZ, PT ;  /* 0x000000ff2100720c */ /* 0x000fe20003f26270 */
[----:B------:R-:W-:-:S03]  /*0930*/  IMAD.MOV.U32 R6, RZ, RZ, RZ ;  /* 0x000000ffff067224 */ /* 0x000fc600078e00ff */
[----:B------:R-:W-:Y:S02]  /*0940*/  SEL R7, RZ, 0x7ff00000, !P1 ;  /* 0x7ff00000ff077807 */ /* 0x000fe40004800000 */
[----:B------:R-:W-:-:S03]  /*0950*/  ISETP.NE.AND P1, PT, R3, 0x3fe00000, PT ;  /* 0x3fe000000300780c */ /* 0x000fc60003f25270 */
[----:B------:R-:W-:-:S05]  /*0960*/  VIADD R0, R7, 0x80000000 ;  /* 0x8000000007007836 */ /* 0x000fca0000000000 */
[----:B------:R-:W-:-:S04]  /*0970*/  SEL R0, R0, R7, P1 ;  /* 0x0000000700007207 */ /* 0x000fc80000800000 */
[----:B------:R-:W-:-:S07]  /*0980*/  @!P3 SEL R7, R0, R7, P5 ;  /* 0x000000070007b207 */ /* 0x000fce0002800000 */
.L_x_4:
[----:B------:R-:W-:Y:S05]  /*0990*/  BSYNC B0 ;  /* 0x0000000000007941 */ /* 0x000fea0003800000 */
.L_x_3:
[--C-:B------:R-:W-:Y:S01]  /*09a0*/  SHF.R.U32.HI R0, RZ, 0x14, R35.reuse ;  /* 0x00000014ff007819 */ /* 0x100fe20000011623 */
[----:B------:R-:W-:Y:S01]  /*09b0*/  DSETP.NEU.AND P1, PT, R32, RZ, PT ;  /* 0x000000ff2000722a */ /* 0x000fe20003f2d000 */
[----:B------:R-:W-:Y:S01]  /*09c0*/  FSEL R39, R37, R39, !P2 ;  /* 0x0000002725277208 */ /* 0x000fe20005000000 */
[----:B------:R-:W-:Y:S01]  /*09d0*/  DADD R12, -RZ, |R8| ;  /* 0x00000000ff0c7229 */ /* 0x000fe20000000508 */
[----:B------:R-:W-:Y:S01]  /*09e0*/  SGXT.U32 R0, R0, 0xb ;  /* 0x0000000b0000781a */ /* 0x000fe20000000000 */
[----:B------:R-:W-:Y:S01]  /*09f0*/  BSSY B0, `(.L_x_6) ;  /* 0x000000c000007945 */ /* 0x000fe20003800000 */
[----:B------:R-:W-:Y:S01]  /*0a00*/  FSEL R37, R43, R40, !P2 ;  /* 0x000000282b257208 */ /* 0x000fe20005000000 */
[----:B------:R-:W-:Y:S01]  /*0a10*/  IMAD.MOV.U32 R36, RZ, RZ, R34 ;  /* 0x000000ffff247224 */ /* 0x000fe200078e0022 */
[----:B------:R-:W-:Y:S01]  /*0a20*/  FSEL R33, R6, RZ, P1 ;  /* 0x000000ff06217208 */ /* 0x000fe20000800000 */
[----:B------:R-:W-:Y:S01]  /*0a30*/  VIADD R3, R0, 0xfffffc0c ;  /* 0xfffffc0c00037836 */ /* 0x000fe20000000000 */
[----:B------:R-:W-:Y:S01]  /*0a40*/  FSEL R32, R7, 1.875, P1 ;  /* 0x3ff0000007207808 */ /* 0x000fe20000800000 */
[----:B------:R-:W-:Y:S01]  /*0a50*/  IMAD.MOV.U32 R7, RZ, RZ, R35 ;  /* 0x000000ffff077224 */ /* 0x000fe200078e0023 */
[----:B------:R-:W-:-:S02]  /*0a60*/  ISETP.NE.AND P2, PT, R14, 0x1, PT ;  /* 0x000000010e00780c */ /* 0x000fc40003f45270 */
[CC--:B------:R-:W-:Y:S02]  /*0a70*/  SHF.L.U64.HI R5, R34.reuse, R3.reuse, R35 ;  /* 0x0000000322057219 */ /* 0x0c0fe40000010223 */
[----:B------:R-:W-:Y:S02]  /*0a80*/  SHF.L.U32 R6, R34, R3, RZ ;  /* 0x0000000322067219 */ /* 0x000fe400000006ff */
[----:B------:R-:W-:-:S07]  /*0a90*/  MOV R0, 0xab0 ;  /* 0x00000ab000007802 */ /* 0x000fce0000000f00 */
[----:B------:R-:W-:Y:S05]  /*0aa0*/  CALL.REL.NOINC `($triton_$__internal_accurate_pow) ;  /* 0x0000001c00987944 */ /* 0x000fea0003c00000 */
[----:B------:R-:W-:Y:S05]  /*0ab0*/  BSYNC B0 ;  /* 0x0000000000007941 */ /* 0x000fea0003800000 */
.L_x_6:
[----:B------:R-:W-:Y:S01]  /*0ac0*/  IMAD.MOV.U32 R15, RZ, RZ, R16 ;  /* 0x000000ffff0f7224 */ /* 0x000fe200078e0010 */
[----:B------:R-:W-:Y:S06]  /*0ad0*/  @P4 BRA `(.L_x_7) ;  /* 0x0000000000204947 */ /* 0x000fec0003800000 */
        /* <DEDUP_REMOVED lines=8> */
.L_x_7:
        /* <DEDUP_REMOVED lines=9> */
[----:B------:R-:W-:-:S07]  /*0bf0*/  IMAD.MOV.U32 R14, RZ, RZ, R3 ;  /* 0x000000ffff0e7224 */ /* 0x000fce00078e0003 */
.L_x_8:
[----:B------:R-:W-:Y:S01]  /*0c00*/  DADD R18, R8, R34 ;  /* 0x0000000008127229 */ /* 0x000fe20000000022 */
[----:B------:R0:W0:Y:S01]  /*0c10*/  F2F.F64.F32 R10, R39 ;  /* 0x00000027000a7310 */ /* 0x0000220000201800 */
[----:B------:R-:W-:Y:S01]  /*0c20*/  BSSY B0, `(.L_x_9) ;  /* 0x000002a000007945 */ /* 0x000fe20003800000 */
[----:B------:R-:W-:Y:S01]  /*0c30*/  FSEL R12, R33, RZ, P2 ;  /* 0x000000ff210c7208 */ /* 0x000fe20001000000 */
[----:B------:R-:W-:Y:S01]  /*0c40*/  IMAD.MOV.U32 R16, RZ, RZ, R14 ;  /* 0x000000ffff107224 */ /* 0x000fe200078e000e */
[----:B------:R-:W-:Y:S01]  /*0c50*/  FSEL R13, R32, 1.875, P2 ;  /* 0x3ff00000200d7808 */ /* 0x000fe20001000000 */
[----:B------:R-:W-:-:S03]  /*0c60*/  IMAD.MOV.U32 R17, RZ, RZ, R15 ;  /* 0x000000ffff117224 */ /* 0x000fc600078e000f */
[----:B------:R0:W0:Y:S01]  /*0c70*/  F2F.F64.F32 R6, R37 ;  /* 0x0000002500067310 */ /* 0x0000220000201800 */
[----:B------:R-:W-:-:S04]  /*0c80*/  LOP3.LUT R0, R19, 0x7ff00000, RZ, 0xc0, !PT ;  /* 0x7ff0000013007812 */ /* 0x000fc800078ec0ff */
[----:B------:R-:W-:-:S13]  /*0c90*/  ISETP.NE.AND P4, PT, R0, 0x7ff00000, PT ;  /* 0x7ff000000000780c */ /* 0x000fda0003f85270 */
[----:B0-----:R-:W-:Y:S05]  /*0ca0*/  @P4 BRA `(.L_x_10) ;  /* 0x0000000000844947 */ /* 0x001fea0003800000 */
[----:B------:R-:W-:Y:S02]  /*0cb0*/  IMAD.MOV.U32 R16, RZ, RZ, R18 ;  /* 0x000000ffff107224 */ /* 0x000fe400078e0012 */
[----:B------:R-:W-:Y:S01]  /*0cc0*/  IMAD.MOV.U32 R17, RZ, RZ, R19 ;  /* 0x000000ffff117224 */ /* 0x000fe200078e0013 */
[----:B------:R-:W-:Y:S06]  /*0cd0*/  @P6 BRA `(.L_x_10) ;  /* 0x0000000000786947 */ /* 0x000fec0003800000 */
[----:B------:R-:W-:Y:S01]  /*0ce0*/  DSETP.NAN.AND P4, PT, |R34|, |R34|, PT ;  /* 0x400000222200722a */ /* 0x000fe20003f88200 */
[----:B------:R-:W-:Y:S02]  /*0cf0*/  IMAD.MOV.U32 R16, RZ, RZ, R18 ;  /* 0x000000ffff107224 */ /* 0x000fe400078e0012 */
[----:B------:R-:W-:-:S11]  /*0d00*/  IMAD.MOV.U32 R17, RZ, RZ, R19 ;  /* 0x000000ffff117224 */ /* 0x000fd600078e0013 */
[----:B------:R-:W-:Y:S05]  /*0d10*/  @P4 BRA `(.L_x_10) ;  /* 0x0000000000684947 */ /* 0x000fea0003800000 */
[----:B------:R-:W-:Y:S02]  /*0d20*/  ISETP.NE.AND P4, PT, R34, RZ, PT ;  /* 0x000000ff2200720c */ /* 0x000fe40003f85270 */
[----:B------:R-:W-:-:S04]  /*0d30*/  LOP3.LUT R0, R35, 0x7fffffff, RZ, 0xc0, !PT ;  /* 0x7fffffff23007812 */ /* 0x000fc800078ec0ff */
[----:B------:R-:W-:-:S13]  /*0d40*/  ISETP.EQ.AND P4, PT, R0, 0x7ff00000, !P4 ;  /* 0x7ff000000000780c */ /* 0x000fda0006782270 */
[----:B------:R-:W-:Y:S05]  /*0d50*/  @!P4 BRA `(.L_x_11) ;  /* 0x000000000024c947 */ /* 0x000fea0003800000 */
[----:B------:R-:W0:Y:S01]  /*0d60*/  LDC R0, c[0x0][0x234] ;  /* 0x00008d00ff007b82 */ /* 0x000e220000000800 */
[----:B------:R-:W-:Y:S01]  /*0d70*/  ISETP.GE.AND P3, PT, R35, RZ, PT ;  /* 0x000000ff2300720c */ /* 0x000fe20003f66270 */
[----:B------:R-:W-:-:S06]  /*0d80*/  DSETP.GT.AND P1, PT, |R8|, 1, PT ;  /* 0x3ff000000800742a */ /* 0x000fcc0003f24200 */
[----:B------:R-:W-:-:S06]  /*0d90*/  SEL R16, RZ, 0x7ff00000, !P1 ;  /* 0x7ff00000ff107807 */ /* 0x000fcc0004800000 */
[----:B------:R-:W-:Y:S02]  /*0da0*/  @!P3 LOP3.LUT R16, R16, 0x7ff00000, RZ, 0x3c, !PT ;  /* 0x7ff000001010b812 */ /* 0x000fe400078e3cff */
[----:B0-----:R-:W-:-:S04]  /*0db0*/  ISETP.NE.AND P1, PT, R0, -0x1, PT ;  /* 0xffffffff0000780c */ /* 0x001fc80003f25270 */
[----:B------:R-:W-:Y:S01]  /*0dc0*/  SEL R17, R16, 0x3ff00000, P1 ;  /* 0x3ff0000010117807 */ /* 0x000fe20000800000 */
[----:B------:R-:W-:Y:S01]  /*0dd0*/  IMAD.MOV.U32 R16, RZ, RZ, RZ ;  /* 0x000000ffff107224 */ /* 0x000fe200078e00ff */
[----:B------:R-:W-:Y:S07]  /*0de0*/  BRA `(.L_x_10) ;  /* 0x0000000000347947 */ /* 0x000fee0003800000 */
.L_x_11:
[----:B------:R-:W-:Y:S01]  /*0df0*/  ISETP.NE.AND P4, PT, R8, RZ, PT ;  /* 0x000000ff0800720c */ /* 0x000fe20003f85270 */
[----:B------:R-:W-:Y:S01]  /*0e00*/  IMAD.MOV.U32 R16, RZ, RZ, R14 ;  /* 0x000000ffff107224 */ /* 0x000fe200078e000e */
[----:B------:R-:W-:Y:S01]  /*0e10*/  LOP3.LUT R8, R9, 0x7fffffff, RZ, 0xc0, !PT ;  /* 0x7fffffff09087812 */ /* 0x000fe200078ec0ff */
        /* <DEDUP_REMOVED lines=10> */
.L_x_10:
[----:B------:R-:W-:Y:S05]  /*0ec0*/  BSYNC B0 ;  /* 0x0000000000007941 */ /* 0x000fea0003800000 */
.L_x_9:
[----:B------:R-:W0:Y:S01]  /*0ed0*/  MUFU.RCP64H R9, R13 ;  /* 0x0000000d00097308 */ /* 0x000e220000001800 */
[----:B------:R-:W-:Y:S01]  /*0ee0*/  IMAD.MOV.U32 R8, RZ, RZ, 0x1 ;  /* 0x00000001ff087424 */ /* 0x000fe200078e00ff */
[----:B------:R-:W-:Y:S01]  /*0ef0*/  DSETP.NEU.AND P1, PT, R34, RZ, PT ;  /* 0x000000ff2200722a */ /* 0x000fe20003f2d000 */
[----:B------:R-:W-:Y:S01]  /*0f00*/  ULDC UR5, c[0x0][0x20] ;  /* 0x0000080000057ab9 */ /* 0x000fe20000000800 */
[----:B------:R-:W-:Y:S01]  /*0f10*/  UMOV UR4, URZ ;  /* 0x0000003f00047c82 */ /* 0x000fe20008000000 */
[----:B------:R-:W-:Y:S01]  /*0f20*/  VIADD R35, R2, -UR5 ;  /* 0x8000000502237c36 */ /* 0x000fe20008000000 */
[----:B------:R-:W-:Y:S01]  /*0f30*/  UMOV UR5, 0x3ff00000 ;  /* 0x3ff0000000057882 */ /* 0x000fe20000000000 */
[----:B------:R-:W-:Y:S01]  /*0f40*/  BSSY B0, `(.L_x_12) ;  /* 0x0000015000007945 */ /* 0x000fe20003800000 */
[----:B0-----:R-:W-:-:S08]  /*0f50*/  DFMA R14, -R12, R8, 1 ;  /* 0x3ff000000c0e742b */ /* 0x001fd00000000108 */
[----:B------:R-:W-:-:S08]  /*0f60*/  DFMA R14, R14, R14, R14 ;  /* 0x0000000e0e0e722b */ /* 0x000fd0000000000e */
[----:B------:R-:W-:-:S08]  /*0f70*/  DFMA R14, R8, R14, R8 ;  /* 0x0000000e080e722b */ /* 0x000fd00000000008 */
[----:B------:R-:W-:-:S08]  /*0f80*/  DFMA R8, -R12, R14, 1 ;  /* 0x3ff000000c08742b */ /* 0x000fd0000000010e */
[----:B------:R-:W-:-:S08]  /*0f90*/  DFMA R8, R14, R8, R14 ;  /* 0x000000080e08722b */ /* 0x000fd0000000000e */
[----:B------:R-:W-:-:S08]  /*0fa0*/  DMUL R14, R8, 1 ;  /* 0x3ff00000080e7828 */ /* 0x000fd00000000000 */
[----:B------:R-:W-:-:S08]  /*0fb0*/  DFMA R18, -R12, R14, 1 ;  /* 0x3ff000000c12742b */ /* 0x000fd0000000010e */
[----:B------:R-:W-:Y:S01]  /*0fc0*/  DFMA R14, R8, R18, R14 ;  /* 0x00000012080e722b */ /* 0x000fe2000000000e */
[----:B------:R-:W-:Y:S02]  /*0fd0*/  FSEL R8, R16, RZ, P1 ;  /* 0x000000ff10087208 */ /* 0x000fe40000800000 */
[----:B------:R-:W-:Y:S02]  /*0fe0*/  FSEL R16, R17, 1.875, P1 ;  /* 0x3ff0000011107808 */ /* 0x000fe40000800000 */
[----:B------:R-:W-:Y:S02]  /*0ff0*/  FSEL R8, R8, RZ, P2 ;  /* 0x000000ff08087208 */ /* 0x000fe40001000000 */
[----:B------:R-:W-:-:S03]  /*1000*/  FSEL R9, R16, 1.875, P2 ;  /* 0x3ff0000010097808 */ /* 0x000fc60001000000 */
[----:B------:R-:W-:-:S05]  /*1010*/  FFMA R0, RZ, R13, R15 ;  /* 0x0000000dff007223 */ /* 0x000fca000000000f */
[----:B------:R-:W-:-:S13]  /*1020*/  FSETP.GT.AND P1, PT, |R0|, 1.469367938527859385e-39, PT ;  /* 0x001000000000780b */ /* 0x000fda0003f24200 */
[----:B------:R-:W-:Y:S05]  /*1030*/  @P1 BRA `(.L_x_13) ;  /* 0x0000000000141947 */ /* 0x000fea0003800000 */
[----:B------:R-:W-:Y:S01]  /*1040*/  IMAD.MOV.U32 R17, RZ, RZ, R13 ;  /* 0x000000ffff117224 */ /* 0x000fe200078e000d */
[----:B------:R-:W-:-:S07]  /*1050*/  MOV R0, 0x1070 ;  /* 0x0000107000007802 */ /* 0x000fce0000000f00 */
[----:B------:R-:W-:Y:S05]  /*1060*/  CALL.REL.NOINC `($__internal_0_$__cuda_sm20_div_rn_f64_full) ;  /* 0x00000010009c7944 */ /* 0x000fea0003c00000 */
[----:B------:R-:W-:Y:S02]  /*1070*/  IMAD.MOV.U32 R14, RZ, RZ, R16 ;  /* 0x000000ffff0e7224 */ /* 0x000fe400078e0010 */
[----:B------:R-:W-:-:S07]  /*1080*/  IMAD.MOV.U32 R15, RZ, RZ, R17 ;  /* 0x000000ffff0f7224 */ /* 0x000fce00078e0011 */
.L_x_13:
[----:B------:R-:W-:Y:S05]  /*1090*/  BSYNC B0 ;  /* 0x0000000000007941 */ /* 0x000fea0003800000 */
.L_x_12:
[----:B------:R-:W0:Y:S01]  /*10a0*/  MUFU.RCP64H R13, R9 ;  /* 0x00000009000d7308 */ /* 0x000e220000001800 */
[----:B------:R-:W-:Y:S01]  /*10b0*/  IMAD.MOV.U32 R12, RZ, RZ, 0x1 ;  /* 0x00000001ff0c7424 */ /* 0x000fe200078e00ff */
[----:B------:R-:W-:Y:S05]  /*10c0*/  BSSY B0, `(.L_x_14) ;  /* 0x0000010000007945 */ /* 0x000fea0003800000 */
[----:B0-----:R-:W-:-:S08]  /*10d0*/  DFMA R16, -R8, R12, 1 ;  /* 0x3ff000000810742b */ /* 0x001fd0000000010c */
[----:B------:R-:W-:-:S08]  /*10e0*/  DFMA R16, R16, R16, R16 ;  /* 0x000000101010722b */ /* 0x000fd00000000010 */
[----:B------:R-:W-:-:S08]  /*10f0*/  DFMA R16, R12, R16, R12 ;  /* 0x000000100c10722b */ /* 0x000fd0000000000c */
[----:B------:R-:W-:-:S08]  /*1100*/  DFMA R12, -R8, R16, 1 ;  /* 0x3ff00000080c742b */ /* 0x000fd00000000110 */
[----:B------:R-:W-:-:S08]  /*1110*/  DFMA R12, R16, R12, R16 ;  /* 0x0000000c100c722b */ /* 0x000fd00000000010 */
[----:B------:R-:W-:-:S08]  /*1120*/  DMUL R16, R12, 1 ;  /* 0x3ff000000c107828 */ /* 0x000fd00000000000 */
[----:B------:R-:W-:-:S08]  /*1130*/  DFMA R18, -R8, R16, 1 ;  /* 0x3ff000000812742b */ /* 0x000fd00000000110 */
[----:B------:R-:W-:-:S10]  /*1140*/  DFMA R16, R12, R18, R16 ;  /* 0x000000120c10722b */ /* 0x000fd40000000010 */
[----:B------:R-:W-:-:S05]  /*1150*/  FFMA R0, RZ, R9, R17 ;  /* 0x00000009ff007223 */ /* 0x000fca0000000011 */
[----:B------:R-:W-:-:S13]  /*1160*/  FSETP.GT.AND P1, PT, |R0|, 1.469367938527859385e-39, PT ;  /* 0x001000000000780b */ /* 0x000fda0003f24200 */
[----:B------:R-:W-:Y:S05]  /*1170*/  @P1 BRA `(.L_x_15) ;  /* 0x0000000000101947 */ /* 0x000fea0003800000 */
[----:B------:R-:W-:Y:S01]  /*1180*/  IMAD.MOV.U32 R12, RZ, RZ, R8 ;  /* 0x000000ffff0c7224 */ /* 0x000fe200078e0008 */
[----:B------:R-:W-:Y:S01]  /*1190*/  MOV R0, 0x11c0 ;  /* 0x000011c000007802 */ /* 0x000fe20000000f00 */
[----:B------:R-:W-:-:S07]  /*11a0*/  IMAD.MOV.U32 R17, RZ, RZ, R9 ;  /* 0x000000ffff117224 */ /* 0x000fce00078e0009 */
[----:B------:R-:W-:Y:S05]  /*11b0*/  CALL.REL.NOINC `($__internal_0_$__cuda_sm20_div_rn_f64_full) ;  /* 0x0000001000487944 */ /* 0x000fea0003c00000 */
.L_x_15:
[----:B------:R-:W-:Y:S05]  /*11c0*/  BSYNC B0 ;  /* 0x0000000000007941 */ /* 0x000fea0003800000 */
.L_x_14:
[----:B------:R-:W-:Y:S01]  /*11d0*/  DMUL R14, R10, R14 ;  /* 0x0000000e0a0e7228 */ /* 0x000fe20000000000 */
[----:B------:R-:W-:Y:S01]  /*11e0*/  UMOV UR4, 0x6dc9c883 ;  /* 0x6dc9c88300047882 */ /* 0x000fe20000000000 */
[----:B------:R-:W-:Y:S01]  /*11f0*/  UMOV UR5, 0x3fe45f30 ;  /* 0x3fe45f3000057882 */ /* 0x000fe20000000000 */
[----:B------:R-:W-:Y:S01]  /*1200*/  BSSY B0, `(.L_x_16) ;  /* 0x0000025000007945 */ /* 0x000fe20003800000 */
[----:B------:R-:W-:-:S04]  /*1210*/  DMUL R16, R6, R16 ;  /* 0x0000001006107228 */ /* 0x000fc80000000000 */
[----:B------:R-:W-:Y:S02]  /*1220*/  DMUL R18, R14, UR4 ;  /* 0x000000040e127c28 */ /* 0x000fe40008000000 */
[----:B------:R-:W-:-:S04]  /*1230*/  LOP3.LUT R0, R15, 0x7fffffff, RZ, 0xc0, !PT ;  /* 0x7fffffff0f007812 */ /* 0x000fc800078ec0ff */
[C---:B------:R-:W-:Y:S02]  /*1240*/  ISETP.EQ.AND P1, PT, R0.reuse, 0x7ff00000, PT ;  /* 0x7ff000000000780c */ /* 0x040fe40003f22270 */
[----:B------:R-:W-:Y:S02]  /*1250*/  ISETP.EQ.AND P2, PT, R0, 0x7ff00000, PT ;  /* 0x7ff000000000780c */ /* 0x000fe40003f42270 */
[----:B------:R-:W-:Y:S02]  /*1260*/  P2R R22, PR, RZ, 0x2 ;  /* 0x00000002ff167803 */ /* 0x000fe40000000000 */
[----:B------:R-:W-:-:S13]  /*1270*/  ISETP.NE.AND P1, PT, R14, RZ, PT ;  /* 0x000000ff0e00720c */ /* 0x000fda0003f25270 */
[----:B------:R-:W-:Y:S05]  /*1280*/  @!P1 BRA P2, `(.L_x_17) ;  /* 0x0000000000689947 */ /* 0x000fea0001000000 */
[----:B------:R-:W0:Y:S01]  /*1290*/  F2I.F64 R24, R18 ;  /* 0x0000001200187311 */ /* 0x000e220000301100 */
[----:B------:R-:W-:Y:S01]  /*12a0*/  UMOV UR4, 0x54442d18 ;  /* 0x54442d1800047882 */ /* 0x000fe20000000000 */
[----:B------:R-:W-:Y:S01]  /*12b0*/  UMOV UR5, 0x3ff921fb ;  /* 0x3ff921fb00057882 */ /* 0x000fe20000000000 */
[----:B------:R-:W-:Y:S01]  /*12c0*/  DSETP.GE.AND P2, PT, |R14|, 2.14748364800000000000e+09, PT ;  /* 0x41e000000e00742a */ /* 0x000fe20003f46200 */
[----:B------:R-:W-:Y:S04]  /*12d0*/  BSSY B1, `(.L_x_18) ;  /* 0x0000013000017945 */ /* 0x000fe80003800000 */
[----:B0-----:R-:W0:Y:S01]  /*12e0*/  I2F.F64 R6, R24 ;  /* 0x0000001800067312 */ /* 0x001e220000201c00 */
[----:B------:R1:W-:Y:S01]  /*12f0*/  STL [R35], R24 ;  /* 0x0000001823007387 */ /* 0x0003e20000100800 */
[----:B0-----:R-:W-:Y:S01]  /*1300*/  DFMA R8, -R6, UR4, R14 ;  /* 0x0000000406087c2b */ /* 0x001fe2000800010e */
[----:B------:R-:W-:Y:S01]  /*1310*/  UMOV UR4, 0x33145c00 ;  /* 0x33145c0000047882 */ /* 0x000fe20000000000 */
[----:B------:R-:W-:-:S06]  /*1320*/  UMOV UR5, 0x3c91a626 ;  /* 0x3c91a62600057882 */ /* 0x000fcc0000000000 */
[----:B------:R-:W-:Y:S01]  /*1330*/  DFMA R8, -R6, UR4, R8 ;  /* 0x0000000406087c2b */ /* 0x000fe20008000108 */
[----:B------:R-:W-:Y:S01]  /*1340*/  UMOV UR4, 0x252049c0 ;  /* 0x252049c000047882 */ /* 0x000fe20000000000 */
[----:B------:R-:W-:-:S06]  /*1350*/  UMOV UR5, 0x397b839a ;  /* 0x397b839a00057882 */ /* 0x000fcc0000000000 */
[----:B------:R-:W-:Y:S01]  /*1360*/  DFMA R6, -R6, UR4, R8 ;  /* 0x0000000406067c2b */ /* 0x000fe20008000108 */
[----:B-1----:R-:W-:Y:S10]  /*1370*/  @!P2 BRA `(.L_x_19) ;  /* 0x000000000020a947 */ /* 0x002ff40003800000 */
[----:B------:R-:W-:Y:S01]  /*1380*/  BSSY B2, `(.L_x_20) ;  /* 0x0000006000027945 */ /* 0x000fe20003800000 */
[----:B------:R-:W-:Y:S01]  /*1390*/  IMAD.MOV.U32 R12, RZ, RZ, R14 ;  /* 0x000000ffff0c7224 */ /* 0x000fe200078e000e */
[----:B------:R-:W-:Y:S01]  /*13a0*/  MOV R5, 0x13e0 ;  /* 0x000013e000057802 */ /* 0x000fe20000000f00 */
[----:B------:R-:W-:Y:S02]  /*13b0*/  IMAD.MOV.U32 R3, RZ, RZ, R15 ;  /* 0x000000ffff037224 */ /* 0x000fe400078e000f */
[----:B------:R-:W-:-:S07]  /*13c0*/  IMAD.MOV.U32 R0, RZ, RZ, R38 ;  /* 0x000000ffff007224 */ /* 0x000fce00078e0026 */
[----:B------:R-:W-:Y:S05]  /*13d0*/  CALL.REL.NOINC `($triton_$__internal_trig_reduction_slowpathd) ;  /* 0x0000002000287944 */ /* 0x000fea0003c00000 */
[----:B------:R-:W-:Y:S05]  /*13e0*/  BSYNC B2 ;  /* 0x0000000000027941 */ /* 0x000fea0003800000 */
.L_x_20:
[----:B------:R0:W5:Y:S02]  /*13f0*/  LDL R24, [R35] ;  /* 0x0000000023187983 */ /* 0x0001640000100800 */
.L_x_19:
[----:B------:R-:W-:Y:S05]  /*1400*/  BSYNC B1 ;  /* 0x0000000000017941 */ /* 0x000fea0003800000 */
.L_x_18:
[----:B-----5:R-:W-:Y:S01]  /*1410*/  VIADD R24, R24, 0x1 ;  /* 0x0000000118187836 */ /* 0x020fe20000000000 */
[----:B------:R-:W-:Y:S06]  /*1420*/  BRA `(.L_x_21) ;  /* 0x0000000000087947 */ /* 0x000fec0003800000 */
.L_x_17:
[----:B------:R-:W-:Y:S01]  /*1430*/  DMUL R6, RZ, R14 ;  /* 0x0000000eff067228 */ /* 0x000fe20000000000 */
[----:B------:R-:W-:-:S10]  /*1440*/  IMAD.MOV.U32 R24, RZ, RZ, 0x1 ;  /* 0x00000001ff187424 */ /* 0x000fd400078e00ff */
.L_x_21:
[----:B------:R-:W-:Y:S05]  /*1450*/  BSYNC B0 ;  /* 0x0000000000007941 */ /* 0x000fea0003800000 */
.L_x_16:
[----:B------:R-:W1:Y:S01]  /*1460*/  LDC.64 R32, c[0x4][0x18] ;  /* 0x01000600ff207b82 */ /* 0x000e620000000a00 */
[----:B------:R-:W-:-:S05]  /*1470*/  LOP3.LUT P2, R0, R24, 0x1, RZ, 0xc0, !PT ;  /* 0x0000000118007812 */ /* 0x000fca000784c0ff */
[----:B------:R-:W-:-:S04]  /*1480*/  IMAD.SHL.U32 R3, R0, 0x8, RZ ;  /* 0x0000000800037824 */ /* 0x000fc800078e00ff */
[----:B-1----:R-:W-:-:S05]  /*1490*/  IMAD.WIDE.U32 R32, R3, 0x8, R32 ;  /* 0x0000000803207825 */ /* 0x002fca00078e0020 */
[----:B------:R-:W2:Y:S04]  /*14a0*/  LDG.E.64.CONSTANT R30, desc[UR6][R32.64+0x8] ;  /* 0x00000806201e7981 */ /* 0x000ea8000c1e9b00 */
[----:B------:R-:W3:Y:S04]  /*14b0*/  LDG.E.64.CONSTANT R28, desc[UR6][R32.64+0x10] ;  /* 0x00001006201c7981 */ /* 0x000ee8000c1e9b00 */
[----:B------:R-:W4:Y:S04]  /*14c0*/  LDG.E.64.CONSTANT R12, desc[UR6][R32.64+0x18] ;  /* 0x00001806200c7981 */ /* 0x000f28000c1e9b00 */
[----:B------:R-:W5:Y:S04]  /*14d0*/  LDG.E.64.CONSTANT R10, desc[UR6][R32.64+0x20] ;  /* 0x00002006200a7981 */ /* 0x000f68000c1e9b00 */
[----:B------:R-:W4:Y:S04]  /*14e0*/  LDG.E.64.CONSTANT R8, desc[UR6][R32.64+0x28] ;  /* 0x0000280620087981 */ /* 0x000f28000c1e9b00 */
[----:B------:R-:W5:Y:S01]  /*14f0*/  LDG.E.64.CONSTANT R26, desc[UR6][R32.64+0x30] ;  /* 0x00003006201a7981 */ /* 0x000f62000c1e9b00 */
[----:B------:R-:W-:Y:S01]  /*1500*/  IMAD.MOV.U32 R36, RZ, RZ, 0x79785eba ;  /* 0x79785ebaff247424 */ /* 0x000fe200078e00ff */
[----:B------:R-:W-:Y:S01]  /*1510*/  DMUL R20, R6, R6 ;  /* 0x0000000606147228 */ /* 0x000fe20000000000 */
[----:B------:R-:W-:Y:S01]  /*1520*/  IMAD.MOV.U32 R0, RZ, RZ, 0x3de5db65 ;  /* 0x3de5db65ff007424 */ /* 0x000fe200078e00ff */
[----:B------:R-:W-:Y:S01]  /*1530*/  UMOV UR4, 0x6dc9c883 ;  /* 0x6dc9c88300047882 */ /* 0x000fe20000000000 */
[----:B------:R-:W-:Y:S01]  /*1540*/  UMOV UR5, 0x3fe45f30 ;  /* 0x3fe45f3000057882 */ /* 0x000fe20000000000 */
[----:B------:R-:W-:Y:S01]  /*1550*/  FSEL R36, -R36, 4.2945490664224492434e-19, !P2 ;  /* 0x20fd816424247808 */ /* 0x000fe20005000100 */
[----:B------:R-:W-:Y:S01]  /*1560*/  BSSY B0, `(.L_x_22) ;  /* 0x000002f000007945 */ /* 0x000fe20003800000 */
[----:B------:R-:W-:-:S02]  /*1570*/  FSEL R37, R0, -0.082518599927425384521, !P2 ;  /* 0xbda8ff8300257808 */ /* 0x000fc40005000000 */
[----:B------:R-:W-:-:S04]  /*1580*/  LOP3.LUT R0, R17, 0x7fffffff, RZ, 0xc0, !PT ;  /* 0x7fffffff11007812 */ /* 0x000fc800078ec0ff */
[C---:B------:R-:W-:Y:S02]  /*1590*/  ISETP.EQ.AND P3, PT, R0.reuse, 0x7ff00000, PT ;  /* 0x7ff000000000780c */ /* 0x040fe40003f62270 */
[----:B------:R-:W-:-:S04]  /*15a0*/  ISETP.EQ.AND P4, PT, R0, 0x7ff00000, PT ;  /* 0x7ff000000000780c */ /* 0x000fc80003f82270 */
[----:B------:R-:W-:Y:S01]  /*15b0*/  P2R R40, PR, RZ, 0x10 ;  /* 0x00000010ff287803 */ /* 0x000fe20000000000 */
[----:B--2---:R-:W-:Y:S02]  /*15c0*/  DFMA R30, R20, R36, R30 ;  /* 0x00000024141e722b */ /* 0x004fe4000000001e */
[----:B------:R-:W-:-:S06]  /*15d0*/  DMUL R36, R16, UR4 ;  /* 0x0000000410247c28 */ /* 0x000fcc0008000000 */
[----:B---3--:R-:W-:-:S08]  /*15e0*/  DFMA R28, R20, R30, R28 ;  /* 0x0000001e141c722b */ /* 0x008fd0000000001c */
[----:B----4-:R-:W-:-:S08]  /*15f0*/  DFMA R12, R20, R28, R12 ;  /* 0x0000001c140c722b */ /* 0x010fd0000000000c */
[----:B-----5:R-:W-:-:S08]  /*1600*/  DFMA R10, R20, R12, R10 ;  /* 0x0000000c140a722b */ /* 0x020fd0000000000a */
[----:B------:R-:W-:-:S08]  /*1610*/  DFMA R8, R20, R10, R8 ;  /* 0x0000000a1408722b */ /* 0x000fd00000000008 */
[----:B------:R-:W-:-:S08]  /*1620*/  DFMA R8, R20, R8, R26 ;  /* 0x000000081408722b */ /* 0x000fd0000000001a */
[----:B------:R-:W-:Y:S02]  /*1630*/  DFMA R6, R8, R6, R6 ;  /* 0x000000060806722b */ /* 0x000fe40000000006 */
[----:B------:R-:W-:-:S10]  /*1640*/  DFMA R8, R20, R8, 1 ;  /* 0x3ff000001408742b */ /* 0x000fd40000000008 */
[----:B------:R-:W-:Y:S02]  /*1650*/  FSEL R20, R6, R8, !P2 ;  /* 0x0000000806147208 */ /* 0x000fe40005000000 */
[----:B------:R-:W-:Y:S02]  /*1660*/  FSEL R21, R7, R9, !P2 ;  /* 0x0000000907157208 */ /* 0x000fe40005000000 */
[----:B------:R-:W-:-:S13]  /*1670*/  ISETP.NE.AND P2, PT, R16, RZ, PT ;  /* 0x000000ff1000720c */ /* 0x000fda0003f45270 */
[----:B------:R-:W-:Y:S05]  /*1680*/  @!P2 BRA P3, `(.L_x_23) ;  /* 0x000000000068a947 */ /* 0x000fea0001800000 */
[----:B------:R-:W1:Y:S01]  /*1690*/  F2I.F64 R0, R36 ;  /* 0x0000002400007311 */ /* 0x000e620000301100 */
[----:B------:R-:W-:Y:S01]  /*16a0*/  UMOV UR4, 0x54442d18 ;  /* 0x54442d1800047882 */ /* 0x000fe20000000000 */
[----:B------:R-:W-:Y:S01]  /*16b0*/  UMOV UR5, 0x3ff921fb ;  /* 0x3ff921fb00057882 */ /* 0x000fe20000000000 */
[----:B------:R-:W-:Y:S01]  /*16c0*/  DSETP.GE.AND P3, PT, |R16|, 2.14748364800000000000e+09, PT ;  /* 0x41e000001000742a */ /* 0x000fe20003f66200 */
[----:B------:R-:W-:Y:S04]  /*16d0*/  BSSY B1, `(.L_x_24) ;  /* 0x0000013000017945 */ /* 0x000fe80003800000 */
[----:B-1----:R-:W1:Y:S01]  /*16e0*/  I2F.F64 R6, R0 ;  /* 0x0000000000067312 */ /* 0x002e620000201c00 */
[----:B------:R2:W-:Y:S01]  /*16f0*/  STL [R35], R0 ;  /* 0x0000000023007387 */ /* 0x0005e20000100800 */
[----:B-1----:R-:W-:Y:S01]  /*1700*/  DFMA R8, -R6, UR4, R16 ;  /* 0x0000000406087c2b */ /* 0x002fe20008000110 */
[----:B------:R-:W-:Y:S01]  /*1710*/  UMOV UR4, 0x33145c00 ;  /* 0x33145c0000047882 */ /* 0x000fe20000000000 */
[----:B------:R-:W-:-:S06]  /*1720*/  UMOV UR5, 0x3c91a626 ;  /* 0x3c91a62600057882 */ /* 0x000fcc0000000000 */
[----:B------:R-:W-:Y:S01]  /*1730*/  DFMA R8, -R6, UR4, R8 ;  /* 0x0000000406087c2b */ /* 0x000fe20008000108 */
[----:B------:R-:W-:Y:S01]  /*1740*/  UMOV UR4, 0x252049c0 ;  /* 0x252049c000047882 */ /* 0x000fe20000000000 */
[----:B------:R-:W-:-:S06]  /*1750*/  UMOV UR5, 0x397b839a ;  /* 0x397b839a00057882 */ /* 0x000fcc0000000000 */
[----:B------:R-:W-:Y:S01]  /*1760*/  DFMA R6, -R6, UR4, R8 ;  /* 0x0000000406067c2b */ /* 0x000fe20008000108 */
[----:B--2---:R-:W-:Y:S10]  /*1770*/  @!P3 BRA `(.L_x_25) ;  /* 0x000000000020b947 */ /* 0x004ff40003800000 */
[----:B------:R-:W-:Y:S01]  /*1780*/  BSSY B2, `(.L_x_26) ;  /* 0x0000006000027945 */ /* 0x000fe20003800000 */
[----:B------:R-:W-:Y:S01]  /*1790*/  IMAD.MOV.U32 R12, RZ, RZ, R16 ;  /* 0x000000ffff0c7224 */ /* 0x000fe200078e0010 */
[----:B------:R-:W-:Y:S01]  /*17a0*/  MOV R5, 0x17e0 ;  /* 0x000017e000057802 */ /* 0x000fe20000000f00 */
[----:B------:R-:W-:Y:S02]  /*17b0*/  IMAD.MOV.U32 R3, RZ, RZ, R17 ;  /* 0x000000ffff037224 */ /* 0x000fe400078e0011 */
[----:B------:R-:W-:-:S07]  /*17c0*/  IMAD.MOV.U32 R0, RZ, RZ, R38 ;  /* 0x000000ffff007224 */ /* 0x000fce00078e0026 */
[----:B0-----:R-:W-:Y:S05]  /*17d0*/  CALL.REL.NOINC `($triton_$__internal_trig_reduction_slowpathd) ;  /* 0x0000001c00287944 */ /* 0x001fea0003c00000 */
[----:B------:R-:W-:Y:S05]  /*17e0*/  BSYNC B2 ;  /* 0x0000000000027941 */ /* 0x000fea0003800000 */
.L_x_26:
[----:B------:R0:W5:Y:S02]  /*17f0*/  LDL R0, [R35] ;  /* 0x0000000023007983 */ /* 0x0001640000100800 */
.L_x_25:
[----:B------:R-:W-:Y:S05]  /*1800*/  BSYNC B1 ;  /* 0x0000000000017941 */ /* 0x000fea0003800000 */
.L_x_24:
[----:B-----5:R-:W-:Y:S01]  /*1810*/  VIADD R0, R0, 0x1 ;  /* 0x0000000100007836 */ /* 0x020fe20000000000 */
[----:B------:R-:W-:Y:S06]  /*1820*/  BRA `(.L_x_27) ;  /* 0x0000000000087947 */ /* 0x000fec0003800000 */
.L_x_23:
[----:B------:R-:W-:Y:S01]  /*1830*/  DMUL R6, RZ, R16 ;  /* 0x00000010ff067228 */ /* 0x000fe20000000000 */
[----:B------:R-:W-:-:S10]  /*1840*/  IMAD.MOV.U32 R0, RZ, RZ, 0x1 ;  /* 0x00000001ff007424 */ /* 0x000fd400078e00ff */
.L_x_27:
[----:B------:R-:W-:Y:S05]  /*1850*/  BSYNC B0 ;  /* 0x0000000000007941 */ /* 0x000fea0003800000 */
.L_x_22:
[----:B------:R-:W1:Y:S01]  /*1860*/  LDC.64 R28, c[0x4][0x18] ;  /* 0x01000600ff1c7b82 */ /* 0x000e620000000a00 */
[----:B------:R-:W-:Y:S02]  /*1870*/  LOP3.LUT P3, R3, R0, 0x1, RZ, 0xc0, !PT ;  /* 0x0000000100037812 */ /* 0x000fe4000786c0ff */
[----:B------:R-:W-:-:S03]  /*1880*/  ISETP.NE.AND P5, PT, R22, RZ, PT ;  /* 0x000000ff1600720c */ /* 0x000fc60003fa5270 */
        /* <DEDUP_REMOVED lines=11> */
[----:B------:R-:W-:Y:S01]  /*1940*/  BSSY B0, `(.L_x_28) ;  /* 0x000002b000007945 */ /* 0x000fe20003800000 */
[----:B------:R-:W-:-:S02]  /*1950*/  LOP3.LUT P4, RZ, R0, 0x2, RZ, 0xc0, !PT ;  /* 0x0000000200ff7812 */ /* 0x000fc4000788c0ff */
[----:B------:R-:W-:Y:S02]  /*1960*/  FSEL R32, -R32, 4.2945490664224492434e-19, !P3 ;  /* 0x20fd816420207808 */ /* 0x000fe40005800100 */
[----:B------:R-:W-:-:S06]  /*1970*/  FSEL R33, R3, -0.082518599927425384521, !P3 ;  /* 0xbda8ff8303217808 */ /* 0x000fcc0005800000 */
[----:B--2---:R-:W-:-:S08]  /*1980*/  DFMA R8, R30, R32, R8 ;  /* 0x000000201e08722b */ /* 0x004fd00000000008 */
        /* <DEDUP_REMOVED lines=9> */
[----:B------:R-:W-:Y:S01]  /*1a20*/  LOP3.LUT P3, RZ, R24, 0x2, RZ, 0xc0, !PT ;  /* 0x0000000218ff7812 */ /* 0x000fe2000786c0ff */
[----:B------:R-:W-:-:S03]  /*1a30*/  DFMA R24, R20, -1, RZ ;  /* 0xbff000001418782b */ /* 0x000fc600000000ff */
[----:B------:R-:W-:Y:S01]  /*1a40*/  DFMA R32, R22, -1, RZ ;  /* 0xbff000001620782b */ /* 0x000fe200000000ff */
[----:B------:R-:W-:Y:S10]  /*1a50*/  @!P1 BRA P5, `(.L_x_29) ;  /* 0x00000000005c9947 */ /* 0x000ff40002800000 */
[----:B------:R-:W1:Y:S01]  /*1a60*/  F2I.F64 R0, R18 ;  /* 0x0000001200007311 */ /* 0x000e620000301100 */
[----:B------:R-:W-:Y:S01]  /*1a70*/  UMOV UR4, 0x54442d18 ;  /* 0x54442d1800047882 */ /* 0x000fe20000000000 */
[----:B------:R-:W-:Y:S01]  /*1a80*/  UMOV UR5, 0x3ff921fb ;  /* 0x3ff921fb00057882 */ /* 0x000fe20000000000 */
[----:B------:R-:W-:-:S05]  /*1a90*/  DSETP.GE.AND P1, PT, |R14|, 2.14748364800000000000e+09, PT ;  /* 0x41e000000e00742a */ /* 0x000fca0003f26200 */
        /* <DEDUP_REMOVED lines=17> */
.L_x_31:
[----:B------:R0:W5:Y:S01]  /*1bb0*/  LDL R0, [R35] ;  /* 0x0000000023007983 */ /* 0x0001620000100800 */
[----:B------:R-:W-:Y:S05]  /*1bc0*/  BRA `(.L_x_30) ;  /* 0x0000000000087947 */ /* 0x000fea0003800000 */
.L_x_29:
[----:B------:R-:W-:Y:S01]  /*1bd0*/  DMUL R6, RZ, R14 ;  /* 0x0000000eff067228 */ /* 0x000fe20000000000 */
[----:B------:R-:W-:-:S10]  /*1be0*/  IMAD.MOV.U32 R0, RZ, RZ, RZ ;  /* 0x000000ffff007224 */ /* 0x000fd400078e00ff */
.L_x_30:
[----:B------:R-:W-:Y:S05]  /*1bf0*/  BSYNC B0 ;  /* 0x0000000000007941 */ /* 0x000fea0003800000 */
.L_x_28:
[----:B------:R-:W1:Y:S01]  /*1c00*/  LDC.64 R26, c[0x4][0x18] ;  /* 0x01000600ff1a7b82 */ /* 0x000e620000000a00 */
[----:B-----5:R-:W-:Y:S02]  /*1c10*/  LOP3.LUT P1, R3, R0, 0x1, RZ, 0xc0, !PT ;  /* 0x0000000100037812 */ /* 0x020fe4000782c0ff */
        /* <DEDUP_REMOVED lines=12> */
[----:B------:R-:W-:Y:S02]  /*1ce0*/  BSSY B0, `(.L_x_32) ;  /* 0x000002f000007945 */ /* 0x000fe40003800000 */
[----:B------:R-:W-:-:S02]  /*1cf0*/  FSEL R30, -R30, 4.2945490664224492434e-19, !P1 ;  /* 0x20fd81641e1e7808 */ /* 0x000fc40004800100 */
[----:B------:R-:W-:-:S06]  /*1d00*/  FSEL R31, R3, -0.082518599927425384521, !P1 ;  /* 0xbda8ff83031f7808 */ /* 0x000fcc0004800000 */
[----:B--2---:R-:W-:-:S08]  /*1d10*/  DFMA R8, R28, R30, R8 ;  /* 0x0000001e1c08722b */ /* 0x004fd00000000008 */
[----:B---3--:R-:W-:-:S08]  /*1d20*/  DFMA R8, R28, R8, R10 ;  /* 0x000000081c08722b */ /* 0x008fd0000000000a */
[----:B----4-:R-:W-:-:S08]  /*1d30*/  DFMA R8, R28, R8, R12 ;  /* 0x000000081c08722b */ /* 0x010fd0000000000c */
[----:B-----5:R-:W-:Y:S01]  /*1d40*/  DFMA R8, R28, R8, R14 ;  /* 0x000000081c08722b */ /* 0x020fe2000000000e */
[----:B------:R-:W-:Y:S02]  /*1d50*/  FSEL R14, R20, R24, !P3 ;  /* 0x00000018140e7208 */ /* 0x000fe40005800000 */
[----:B------:R-:W-:Y:S02]  /*1d60*/  FSEL R15, R21, R25, !P3 ;  /* 0x00000019150f7208 */ /* 0x000fe40005800000 */
[----:B------:R-:W-:-:S03]  /*1d70*/  FSEL R20, R22, R32, !P4 ;  /* 0x0000002016147208 */ /* 0x000fc60006000000 */
[----:B------:R-:W-:Y:S01]  /*1d80*/  DFMA R8, R28, R8, R18 ;  /* 0x000000081c08722b */ /* 0x000fe20000000012 */
[----:B------:R-:W-:-:S07]  /*1d90*/  FSEL R21, R23, R33, !P4 ;  /* 0x0000002117157208 */ /* 0x000fce0006000000 */
[----:B------:R-:W-:-:S08]  /*1da0*/  DFMA R8, R28, R8, R26 ;  /* 0x000000081c08722b */ /* 0x000fd0000000001a */
[----:B------:R-:W-:Y:S02]  /*1db0*/  DFMA R6, R8, R6, R6 ;  /* 0x000000060806722b */ /* 0x000fe40000000006 */
[----:B------:R-:W-:-:S10]  /*1dc0*/  DFMA R8, R28, R8, 1 ;  /* 0x3ff000001c08742b */ /* 0x000fd40000000008 */
[----:B------:R-:W-:Y:S02]  /*1dd0*/  FSEL R8, R6, R8, !P1 ;  /* 0x0000000806087208 */ /* 0x000fe40004800000 */
[----:B------:R-:W-:Y:S02]  /*1de0*/  FSEL R9, R7, R9, !P1 ;  /* 0x0000000907097208 */ /* 0x000fe40004800000 */
[----:B------:R-:W-:-:S04]  /*1df0*/  LOP3.LUT P1, RZ, R0, 0x2, RZ, 0xc0, !PT ;  /* 0x0000000200ff7812 */ /* 0x000fc8000782c0ff */
[----:B------:R-:W-:-:S10]  /*1e00*/  DFMA R6, R8, -1, RZ ;  /* 0xbff000000806782b */ /* 0x000fd400000000ff */
[----:B------:R-:W-:Y:S02]  /*1e10*/  FSEL R18, R8, R6, !P1 ;  /* 0x0000000608127208 */ /* 0x000fe40004800000 */
[----:B------:R-:W-:Y:S01]  /*1e20*/  FSEL R19, R9, R7, !P1 ;  /* 0x0000000709137208 */ /* 0x000fe20004800000 */
[----:B------:R-:W-:Y:S06]  /*1e30*/  @!P2 BRA P5, `(.L_x_33) ;  /* 0x00000000005ca947 */ /* 0x000fec0002800000 */
        /* <DEDUP_REMOVED lines=21> */
.L_x_35:
[----:B------:R0:W5:Y:S01]  /*1f90*/  LDL R36, [R35] ;  /* 0x0000000023247983 */ /* 0x0001620000100800 */
[----:B------:R-:W-:Y:S05]  /*1fa0*/  BRA `(.L_x_34) ;  /* 0x0000000000087947 */ /* 0x000fea0003800000 */
.L_x_33:
[----:B------:R-:W-:Y:S01]  /*1fb0*/  DMUL R6, RZ, R16 ;  /* 0x00000010ff067228 */ /* 0x000fe20000000000 */
[----:B------:R-:W-:-:S10]  /*1fc0*/  IMAD.MOV.U32 R36, RZ, RZ, RZ ;  /* 0x000000ffff247224 */ /* 0x000fd400078e00ff */
.L_x_34:
[----:B------:R-:W-:Y:S05]  /*1fd0*/  BSYNC B0 ;  /* 0x0000000000007941 */ /* 0x000fea0003800000 */
.L_x_32:
        /* <DEDUP_REMOVED lines=14> */
[----:B------:R-:W1:Y:S01]  /*20c0*/  F2F.F32.F64 R15, R14 ;  /* 0x0000000e000f7310 */ /* 0x000e620000301000 */
[----:B------:R-:W-:Y:S01]  /*20d0*/  IMAD R41, R4, 0x80, R41 ;  /* 0x0000008004297824 */ /* 0x000fe200078e0229 */
[----:B------:R-:W-:-:S02]  /*20e0*/  FSEL R28, -R28, 4.2945490664224492434e-19, !P1 ;  /* 0x20fd81641c1c7808 */ /* 0x000fc40004800100 */
[----:B------:R-:W-:-:S04]  /*20f0*/  FSEL R29, R0, -0.082518599927425384521, !P1 ;  /* 0xbda8ff83001d7808 */ /* 0x000fc80004800000 */
[----:B------:R-:W2:Y:S08]  /*2100*/  F2F.F32.F64 R21, R20 ;  /* 0x0000001400157310 */ /* 0x000eb00000301000 */
[----:B------:R-:W2:Y:S02]  /*2110*/  F2F.F32.F64 R19, R18 ;  /* 0x0000001200137310 */ /* 0x000ea40000301000 */
[----:B--2---:R-:W-:-:S08]  /*2120*/  DFMA R16, R2, R28, R16 ;  /* 0x0000001c0210722b */ /* 0x004fd00000000010 */
[----:B---3--:R-:W-:-:S08]  /*2130*/  DFMA R16, R2, R16, R22 ;  /* 0x000000100210722b */ /* 0x008fd00000000016 */
[----:B----4-:R-:W-:-:S08]  /*2140*/  DFMA R16, R2, R16, R24 ;  /* 0x000000100210722b */ /* 0x010fd00000000018 */
[----:B-----5:R-:W-:-:S08]  /*2150*/  DFMA R16, R2, R16, R26 ;  /* 0x000000100210722b */ /* 0x020fd0000000001a */
[C---:B------:R-:W-:Y:S02]  /*2160*/  DFMA R10, R2.reuse, R16, R10 ;  /* 0x00000010020a722b */ /* 0x040fe4000000000a */
[----:B------:R-:W2:Y:S06]  /*2170*/  LDC.64 R16, c[0x0][0x220] ;  /* 0x00008800ff107b82 */ /* 0x000eac0000000a00 */
[----:B------:R-:W-:Y:S02]  /*2180*/  DFMA R10, R2, R10, R8 ;  /* 0x0000000a020a722b */ /* 0x000fe40000000008 */
[----:B------:R-:W3:Y:S06]  /*2190*/  LDC.64 R8, c[0x0][0x228] ;  /* 0x00008a00ff087b82 */ /* 0x000eec0000000a00 */
[----:B------:R-:W-:-:S02]  /*21a0*/  DFMA R6, R10, R6, R6 ;  /* 0x000000060a06722b */ /* 0x000fc40000000006 */
[----:B------:R-:W-:Y:S01]  /*21b0*/  DFMA R2, R2, R10, 1 ;  /* 0x3ff000000202742b */ /* 0x000fe2000000000a */
[----:B------:R-:W-:-:S04]  /*21c0*/  IMAD R11, R4, 0x80, R42 ;  /* 0x00000080040b7824 */ /* 0x000fc800078e022a */
[----:B--2---:R-:W-:-:S05]  /*21d0*/  IMAD.WIDE R4, R11, 0x4, R16 ;  /* 0x000000040b047825 */ /* 0x004fca00078e0210 */
[----:B------:R-:W-:Y:S02]  /*21e0*/  FSEL R12, R6, R2, !P1 ;  /* 0x00000002060c7208 */ /* 0x000fe40004800000 */
[----:B------:R-:W-:Y:S01]  /*21f0*/  FSEL R13, R7, R3, !P1 ;  /* 0x00000003070d7208 */ /* 0x000fe20004800000 */
[----:B------:R-:W-:Y:S01]  /*2200*/  IMAD.WIDE R6, R41, 0x4, R16 ;  /* 0x0000000429067825 */ /* 0x000fe200078e0210 */
[----:B-1----:R1:W-:Y:S01]  /*2210*/  @!P2 STG.E desc[UR6][R4.64], R15 ;  /* 0x0000000f0400a986 */ /* 0x0023e2000c101906 */
[----:B------:R-:W-:Y:S02]  /*2220*/  LOP3.LUT P1, RZ, R36, 0x2, RZ, 0xc0, !PT ;  /* 0x0000000224ff7812 */ /* 0x000fe4000782c0ff */
[----:B---3--:R-:W-:Y:S01]  /*2230*/  IMAD.WIDE R10, R11, 0x4, R8 ;  /* 0x000000040b0a7825 */ /* 0x008fe200078e0208 */
[----:B------:R-:W-:Y:S01]  /*2240*/  DFMA R2, R12, -1, RZ ;  /* 0xbff000000c02782b */ /* 0x000fe200000000ff */
[----:B0-----:R1:W-:Y:S04]  /*2250*/  @!P0 STG.E desc[UR6][R6.64], R21 ;  /* 0x0000001506008986 */ /* 0x0013e8000c101906 */
[----:B------:R1:W-:Y:S05]  /*2260*/  @!P2 STG.E desc[UR6][R10.64], R19 ;  /* 0x000000130a00a986 */ /* 0x0003ea000c101906 */
[----:B------:R-:W-:-:S02]  /*2270*/  FSEL R2, R12, R2, !P1 ;  /* 0x000000020c027208 */ /* 0x000fc40004800000 */
[----:B------:R-:W-:Y:S01]  /*2280*/  FSEL R3, R13, R3, !P1 ;  /* 0x000000030d037208 */ /* 0x000fe20004800000 */
[----:B------:R-:W-:Y:S06]  /*2290*/  @P0 EXIT ;  /* 0x000000000000094d */ /* 0x000fec0003800000 */
[----:B------:R-:W0:Y:S01]  /*22a0*/  F2F.F32.F64 R3, R2 ;  /* 0x0000000200037310 */ /* 0x000e220000301000 */
[----:B------:R-:W-:-:S05]  /*22b0*/  IMAD.WIDE R8, R41, 0x4, R8 ;  /* 0x0000000429087825 */ /* 0x000fca00078e0208 */
[----:B0-----:R-:W-:Y:S01]  /*22c0*/  STG.E desc[UR6][R8.64], R3 ;  /* 0x0000000308007986 */ /* 0x001fe2000c101906 */
[----:B------:R-:W-:Y:S05]  /*22d0*/  EXIT ;  /* 0x000000000000794d */ /* 0x000fea0003800000 */
        .weak           $__internal_0_$__cuda_sm20_div_rn_f64_full
        .type           $__internal_0_$__cuda_sm20_div_rn_f64_full,@function
        .size           $__internal_0_$__cuda_sm20_div_rn_f64_full,($triton_$__internal_accurate_pow - $__internal_0_$__cuda_sm20_div_rn_f64_full)
$__internal_0_$__cuda_sm20_div_rn_f64_full:
[C---:B------:R-:W-:Y:S01]  /*22e0*/  FSETP.GEU.AND P1, PT, |R17|.reuse, 1.469367938527859385e-39, PT ;  /* 0x001000001100780b */ /* 0x040fe20003f2e200 */
[--C-:B------:R-:W-:Y:S01]  /*22f0*/  IMAD.MOV.U32 R16, RZ, RZ, R12.reuse ;  /* 0x000000ffff107224 */ /* 0x100fe200078e000c */
[C---:B------:R-:W-:Y:S01]  /*2300*/  LOP3.LUT R18, R17.reuse, 0x800fffff, RZ, 0xc0, !PT ;  /* 0x800fffff11127812 */ /* 0x040fe200078ec0ff */
[----:B------:R-:W-:Y:S01]  /*2310*/  IMAD.MOV.U32 R22, RZ, RZ, 0x1 ;  /* 0x00000001ff167424 */ /* 0x000fe200078e00ff */
[----:B------:R-:W-:Y:S01]  /*2320*/  LOP3.LUT R28, R17, 0x7ff00000, RZ, 0xc0, !PT ;  /* 0x7ff00000111c7812 */ /* 0x000fe200078ec0ff */
[----:B------:R-:W-:Y:S01]  /*2330*/  IMAD.MOV.U32 R5, RZ, RZ, 0x1ca00000 ;  /* 0x1ca00000ff057424 */ /* 0x000fe200078e00ff */
[----:B------:R-:W-:Y:S01]  /*2340*/  LOP3.LUT R19, R18, 0x3ff00000, RZ, 0xfc, !PT ;  /* 0x3ff0000012137812 */ /* 0x000fe200078efcff */
[----:B------:R-:W-:-:S06]  /*2350*/  IMAD.MOV.U32 R18, RZ, RZ, R12 ;  /* 0x000000ffff127224 */ /* 0x000fcc00078e000c */
[----:B------:R-:W-:-:S06]  /*2360*/  @!P1 DMUL R18, R16, 8.98846567431157953865e+307 ;  /* 0x7fe0000010129828 */ /* 0x000fcc0000000000 */
[----:B------:R-:W0:Y:S02]  /*2370*/  MUFU.RCP64H R23, R19 ;  /* 0x0000001300177308 */ /* 0x000e240000001800 */
[----:B0-----:R-:W-:-:S08]  /*2380*/  DFMA R12, R22, -R18, 1 ;  /* 0x3ff00000160c742b */ /* 0x001fd00000000812 */
[----:B------:R-:W-:Y:S01]  /*2390*/  DFMA R20, R12, R12, R12 ;  /* 0x0000000c0c14722b */ /* 0x000fe2000000000c */
[----:B------:R-:W-:Y:S02]  /*23a0*/  IMAD.U32 R13, RZ, RZ, UR5 ;  /* 0x00000005ff0d7e24 */ /* 0x000fe4000f8e00ff */
[----:B------:R-:W-:-:S03]  /*23b0*/  IMAD.U32 R12, RZ, RZ, UR4 ;  /* 0x00000004ff0c7e24 */ /* 0x000fc6000f8e00ff */
[----:B------:R-:W-:Y:S02]  /*23c0*/  LOP3.LUT R3, R13, 0x7ff00000, RZ, 0xc0, !PT ;  /* 0x7ff000000d037812 */ /* 0x000fe400078ec0ff */
[----:B------:R-:W-:Y:S01]  /*23d0*/  DFMA R22, R22, R20, R22 ;  /* 0x000000141616722b */ /* 0x000fe20000000016 */
[----:B------:R-:W-:Y:S01]  /*23e0*/  IMAD.MOV.U32 R20, RZ, RZ, R12 ;  /* 0x000000ffff147224 */ /* 0x000fe200078e000c */
[----:B------:R-:W-:Y:S01]  /*23f0*/  ISETP.GE.U32.AND P2, PT, R3, R28, PT ;  /* 0x0000001c0300720c */ /* 0x000fe20003f46070 */
[----:B------:R-:W-:-:S03]  /*2400*/  IMAD.MOV.U32 R29, RZ, RZ, R3 ;  /* 0x000000ffff1d7224 */ /* 0x000fc600078e0003 */
[----:B------:R-:W-:Y:S02]  /*2410*/  SEL R21, R5, 0x63400000, !P2 ;  /* 0x6340000005157807 */ /* 0x000fe40005000000 */
[----:B------:R-:W-:Y:S01]  /*2420*/  DFMA R24, R22, -R18, 1 ;  /* 0x3ff000001618742b */ /* 0x000fe20000000812 */
[----:B------:R-:W-:Y:S02]  /*2430*/  FSETP.GEU.AND P2, PT, |R13|, 1.469367938527859385e-39, PT ;  /* 0x001000000d00780b */ /* 0x000fe40003f4e200 */
[----:B------:R-:W-:-:S05]  /*2440*/  LOP3.LUT R21, R21, 0x800fffff, R13, 0xf8, !PT ;  /* 0x800fffff15157812 */ /* 0x000fca00078ef80d */
[----:B------:R-:W-:-:S06]  /*2450*/  DFMA R22, R22, R24, R22 ;  /* 0x000000181616722b */ /* 0x000fcc0000000016 */
[----:B------:R-:W-:Y:S05]  /*2460*/  @P2 BRA `(.L_x_36) ;  /* 0x0000000000202947 */ /* 0x000fea0003800000 */
[----:B------:R-:W-:-:S04]  /*2470*/  LOP3.LUT R24, R17, 0x7ff00000, RZ, 0xc0, !PT ;  /* 0x7ff0000011187812 */ /* 0x000fc800078ec0ff */
[----:B------:R-:W-:Y:S01]  /*2480*/  ISETP.GE.U32.AND P2, PT, R3, R24, PT ;  /* 0x000000180300720c */ /* 0x000fe20003f46070 */
[----:B------:R-:W-:-:S03]  /*2490*/  IMAD.MOV.U32 R24, RZ, RZ, RZ ;  /* 0x000000ffff187224 */ /* 0x000fc600078e00ff */
[----:B------:R-:W-:-:S04]  /*24a0*/  SEL R25, R5, 0x63400000, !P2 ;  /* 0x6340000005197807 */ /* 0x000fc80005000000 */
[----:B------:R-:W-:-:S04]  /*24b0*/  LOP3.LUT R25, R25, 0x80000000, R13, 0xf8, !PT ;  /* 0x8000000019197812 */ /* 0x000fc800078ef80d */
[----:B------:R-:W-:-:S06]  /*24c0*/  LOP3.LUT R25, R25, 0x100000, RZ, 0xfc, !PT ;  /* 0x0010000019197812 */ /* 0x000fcc00078efcff */
[----:B------:R-:W-:-:S10]  /*24d0*/  DFMA R20, R20, 2, -R24 ;  /* 0x400000001414782b */ /* 0x000fd40000000818 */
[----:B------:R-:W-:-:S07]  /*24e0*/  LOP3.LUT R29, R21, 0x7ff00000, RZ, 0xc0, !PT ;  /* 0x7ff00000151d7812 */ /* 0x000fce00078ec0ff */
.L_x_36:
[----:B------:R-:W-:Y:S01]  /*24f0*/  @!P1 LOP3.LUT R28, R19, 0x7ff00000, RZ, 0xc0, !PT ;  /* 0x7ff00000131c9812 */ /* 0x000fe200078ec0ff */
[----:B------:R-:W-:Y:S01]  /*2500*/  VIADD R30, R29, 0xffffffff ;  /* 0xffffffff1d1e7836 */ /* 0x000fe20000000000 */
[----:B------:R-:W-:Y:S01]  /*2510*/  DMUL R24, R22, R20 ;  /* 0x0000001416187228 */ /* 0x000fe20000000000 */
[----:B------:R-:W-:Y:S02]  /*2520*/  BSSY B1, `(.L_x_37) ;  /* 0x0000039000017945 */ /* 0x000fe40003800000 */
[----:B------:R-:W-:Y:S01]  /*2530*/  VIADD R31, R28, 0xffffffff ;  /* 0xffffffff1c1f7836 */ /* 0x000fe20000000000 */
[----:B------:R-:W-:-:S04]  /*2540*/  ISETP.GT.U32.AND P1, PT, R30, 0x7feffffe, PT ;  /* 0x7feffffe1e00780c */ /* 0x000fc80003f24070 */
[----:B------:R-:W-:Y:S01]  /*2550*/  ISETP.GT.U32.OR P1, PT, R31, 0x7feffffe, P1 ;  /* 0x7feffffe1f00780c */ /* 0x000fe20000f24470 */
[----:B------:R-:W-:-:S08]  /*2560*/  DFMA R26, R24, -R18, R20 ;  /* 0x80000012181a722b */ /* 0x000fd00000000014 */
[----:B------:R-:W-:-:S04]  /*2570*/  DFMA R22, R22, R26, R24 ;  /* 0x0000001a1616722b */ /* 0x000fc80000000018 */
[----:B------:R-:W-:Y:S07]  /*2580*/  @P1 BRA `(.L_x_38) ;  /* 0x0000000000741947 */ /* 0x000fee0003800000 */
[----:B------:R-:W-:Y:S01]  /*2590*/  LOP3.LUT R24, R17, 0x7ff00000, RZ, 0xc0, !PT ;  /* 0x7ff0000011187812 */ /* 0x000fe200078ec0ff */
[----:B------:R-:W-:-:S03]  /*25a0*/  UMOV UR8, 0xb9600000 ;  /* 0xb960000000087882 */ /* 0x000fc60000000000 */
[----:B------:R-:W-:Y:S01]  /*25b0*/  ISETP.GE.U32.AND P1, PT, R3, R24, PT ;  /* 0x000000180300720c */ /* 0x000fe20003f26070 */
[----:B------:R-:W-:-:S05]  /*25c0*/  IMAD.MOV R12, RZ, RZ, -R24 ;  /* 0x000000ffff0c7224 */ /* 0x000fca00078e0a18 */
[----:B------:R-:W-:Y:S02]  /*25d0*/  VIADDMNMX R3, R3, R12, UR8, !PT ;  /* 0x0000000803037e46 */ /* 0x000fe4000f80010c */
[----:B------:R-:W-:Y:S02]  /*25e0*/  SEL R12, R5, 0x63400000, !P1 ;  /* 0x63400000050c7807 */ /* 0x000fe40004800000 */
[----:B------:R-:W-:-:S05]  /*25f0*/  VIMNMX R3, R3, 0x46a00000, PT ;  /* 0x46a0000003037848 */ /* 0x000fca0003fe0100 */
[----:B------:R-:W-:Y:S02]  /*2600*/  IMAD.IADD R5, R3, 0x1, -R12 ;  /* 0x0000000103057824 */ /* 0x000fe400078e0a0c */
[----:B------:R-:W-:Y:S02]  /*2610*/  IMAD.MOV.U32 R12, RZ, RZ, RZ ;  /* 0x000000ffff0c7224 */ /* 0x000fe400078e00ff */
[----:B------:R-:W-:-:S06]  /*2620*/  VIADD R13, R5, 0x7fe00000 ;  /* 0x7fe00000050d7836 */ /* 0x000fcc0000000000 */
[----:B------:R-:W-:-:S10]  /*2630*/  DMUL R24, R22, R12 ;  /* 0x0000000c16187228 */ /* 0x000fd40000000000 */
[----:B------:R-:W-:-:S13]  /*2640*/  FSETP.GTU.AND P1, PT, |R25|, 1.469367938527859385e-39, PT ;  /* 0x001000001900780b */ /* 0x000fda0003f2c200 */
[----:B------:R-:W-:Y:S05]  /*2650*/  @P1 BRA `(.L_x_39) ;  /* 0x0000000000941947 */ /* 0x000fea0003800000 */
[----:B------:R-:W-:Y:S01]  /*2660*/  DFMA R18, R22, -R18, R20 ;  /* 0x800000121612722b */ /* 0x000fe20000000014 */
[----:B------:R-:W-:-:S09]  /*2670*/  IMAD.MOV.U32 R12, RZ, RZ, RZ ;  /* 0x000000ffff0c7224 */ /* 0x000fd200078e00ff */
[----:B------:R-:W-:Y:S02]  /*2680*/  FSETP.NEU.AND P1, PT, R19, RZ, PT ;  /* 0x000000ff1300720b */ /* 0x000fe40003f2d000 */
[----:B------:R-:W-:-:S04]  /*2690*/  LOP3.LUT R3, R19, 0x80000000, R17, 0x48, !PT ;  /* 0x8000000013037812 */ /* 0x000fc800078e4811 */
[----:B------:R-:W-:-:S07]  /*26a0*/  LOP3.LUT R13, R3, R13, RZ, 0xfc, !PT ;  /* 0x0000000d030d7212 */ /* 0x000fce00078efcff */
[----:B------:R-:W-:Y:S05]  /*26b0*/  @!P1 BRA `(.L_x_39) ;  /* 0x00000000007c9947 */ /* 0x000fea0003800000 */
[----:B------:R-:W-:Y:S01]  /*26c0*/  IMAD.MOV R17, RZ, RZ, -R5 ;  /* 0x000000ffff117224 */ /* 0x000fe200078e0a05 */
[----:B------:R-:W-:Y:S01]  /*26d0*/  DMUL.RP R12, R22, R12 ;  /* 0x0000000c160c7228 */ /* 0x000fe20000008000 */
[----:B------:R-:W-:Y:S01]  /*26e0*/  IMAD.MOV.U32 R16, RZ, RZ, RZ ;  /* 0x000000ffff107224 */ /* 0x000fe200078e00ff */
[----:B------:R-:W-:-:S05]  /*26f0*/  IADD3 R5, -R5, -0x43300000, RZ ;  /* 0xbcd0000005057810 */ /* 0x000fca0007ffe1ff */
[----:B------:R-:W-:-:S03]  /*2700*/  DFMA R16, R24, -R16, R22 ;  /* 0x800000101810722b */ /* 0x000fc60000000016 */
[----:B------:R-:W-:-:S07]  /*2710*/  LOP3.LUT R3, R13, R3, RZ, 0x3c, !PT ;  /* 0x000000030d037212 */ /* 0x000fce00078e3cff */
[----:B------:R-:W-:-:S04]  /*2720*/  FSETP.NEU.AND P1, PT, |R17|, R5, PT ;  /* 0x000000051100720b */ /* 0x000fc80003f2d200 */
[----:B------:R-:W-:Y:S02]  /*2730*/  FSEL R24, R12, R24, !P1 ;  /* 0x000000180c187208 */ /* 0x000fe40004800000 */
[----:B------:R-:W-:Y:S01]  /*2740*/  FSEL R25, R3, R25, !P1 ;  /* 0x0000001903197208 */ /* 0x000fe20004800000 */
[----:B------:R-:W-:Y:S06]  /*2750*/  BRA `(.L_x_39) ;  /* 0x0000000000547947 */ /* 0x000fec0003800000 */
.L_x_38:
[----:B------:R-:W-:-:S14]  /*2760*/  DSETP.NAN.AND P1, PT, R12, R12, PT ;  /* 0x0000000c0c00722a */ /* 0x000fdc0003f28000 */
[----:B------:R-:W-:Y:S05]  /*2770*/  @P1 BRA `(.L_x_40) ;  /* 0x0000000000441947 */ /* 0x000fea0003800000 */
[----:B------:R-:W-:-:S14]  /*2780*/  DSETP.NAN.AND P1, PT, R16, R16, PT ;  /* 0x000000101000722a */ /* 0x000fdc0003f28000 */
[----:B------:R-:W-:Y:S05]  /*2790*/  @P1 BRA `(.L_x_41) ;  /* 0x0000000000301947 */ /* 0x000fea0003800000 */
[----:B------:R-:W-:Y:S01]  /*27a0*/  ISETP.NE.AND P1, PT, R29, R28, PT ;  /* 0x0000001c1d00720c */ /* 0x000fe20003f25270 */
[----:B------:R-:W-:Y:S02]  /*27b0*/  IMAD.MOV.U32 R24, RZ, RZ, 0x0 ;  /* 0x00000000ff187424 */ /* 0x000fe400078e00ff */
[----:B------:R-:W-:-:S10]  /*27c0*/  IMAD.MOV.U32 R25, RZ, RZ, -0x80000 ;  /* 0xfff80000ff197424 */ /* 0x000fd400078e00ff */
[----:B------:R-:W-:Y:S05]  /*27d0*/  @!P1 BRA `(.L_x_39) ;  /* 0x0000000000349947 */ /* 0x000fea0003800000 */
[----:B------:R-:W-:Y:S02]  /*27e0*/  ISETP.NE.AND P1, PT, R29, 0x7ff00000, PT ;  /* 0x7ff000001d00780c */ /* 0x000fe40003f25270 */
[----:B------:R-:W-:Y:S02]  /*27f0*/  LOP3.LUT R25, R13, 0x80000000, R17, 0x48, !PT ;  /* 0x800000000d197812 */ /* 0x000fe400078e4811 */
[----:B------:R-:W-:-:S13]  /*2800*/  ISETP.EQ.OR P1, PT, R28, RZ, !P1 ;  /* 0x000000ff1c00720c */ /* 0x000fda0004f22670 */
[----:B------:R-:W-:Y:S01]  /*2810*/  @P1 LOP3.LUT R3, R25, 0x7ff00000, RZ, 0xfc, !PT ;  /* 0x7ff0000019031812 */ /* 0x000fe200078efcff */
[----:B------:R-:W-:Y:S02]  /*2820*/  @!P1 IMAD.MOV.U32 R24, RZ, RZ, RZ ;  /* 0x000000ffff189224 */ /* 0x000fe400078e00ff */
[----:B------:R-:W-:Y:S02]  /*2830*/  @P1 IMAD.MOV.U32 R24, RZ, RZ, RZ ;  /* 0x000000ffff181224 */ /* 0x000fe400078e00ff */
[----:B------:R-:W-:Y:S01]  /*2840*/  @P1 IMAD.MOV.U32 R25, RZ, RZ, R3 ;  /* 0x000000ffff191224 */ /* 0x000fe200078e0003 */
[----:B------:R-:W-:Y:S06]  /*2850*/  BRA `(.L_x_39) ;  /* 0x0000000000147947 */ /* 0x000fec0003800000 */
.L_x_41:
[----:B------:R-:W-:Y:S01]  /*2860*/  LOP3.LUT R25, R17, 0x80000, RZ, 0xfc, !PT ;  /* 0x0008000011197812 */ /* 0x000fe200078efcff */
[----:B------:R-:W-:Y:S01]  /*2870*/  IMAD.MOV.U32 R24, RZ, RZ, R16 ;  /* 0x000000ffff187224 */ /* 0x000fe200078e0010 */
[----:B------:R-:W-:Y:S06]  /*2880*/  BRA `(.L_x_39) ;  /* 0x0000000000087947 */ /* 0x000fec0003800000 */
.L_x_40:
[----:B------:R-:W-:Y:S01]  /*2890*/  LOP3.LUT R25, R13, 0x80000, RZ, 0xfc, !PT ;  /* 0x000800000d197812 */ /* 0x000fe200078efcff */
[----:B------:R-:W-:-:S07]  /*28a0*/  IMAD.MOV.U32 R24, RZ, RZ, R12 ;  /* 0x000000ffff187224 */ /* 0x000fce00078e000c */
.L_x_39:
[----:B------:R-:W-:Y:S05]  /*28b0*/  BSYNC B1 ;  /* 0x0000000000017941 */ /* 0x000fea0003800000 */
.L_x_37:
[----:B------:R-:W-:Y:S02]  /*28c0*/  IMAD.MOV.U32 R12, RZ, RZ, R0 ;  /* 0x000000ffff0c7224 */ /* 0x000fe400078e0000 */
[----:B------:R-:W-:Y:S02]  /*28d0*/  IMAD.MOV.U32 R13, RZ, RZ, 0x0 ;  /* 0x00000000ff0d7424 */ /* 0x000fe400078e00ff */
[----:B------:R-:W-:Y:S02]  /*28e0*/  IMAD.MOV.U32 R16, RZ, RZ, R24 ;  /* 0x000000ffff107224 */ /* 0x000fe400078e0018 */
[----:B------:R-:W-:Y:S01]  /*28f0*/  IMAD.MOV.U32 R17, RZ, RZ, R25 ;  /* 0x000000ffff117224 */ /* 0x000fe200078e0019 */
[----:B------:R-:W-:Y:S06]  /*2900*/  RET.REL.NODEC R12 `(triton_) ;  /* 0xffffffd40cbc7950 */ /* 0x000fec0003c3ffff */
        .type           $triton_$__internal_accurate_pow,@function
        .size           $triton_$__internal_accurate_pow,($triton_$__internal_trig_reduction_slowpathd - $triton_$__internal_accurate_pow)
$triton_$__internal_accurate_pow:
[----:B------:R-:W-:Y:S01]  /*2910*/  ISETP.GT.U32.AND P1, PT, R13, 0xfffff, PT ;  /* 0x000fffff0d00780c */ /* 0x000fe20003f24070 */
[----:B------:R-:W-:Y:S01]  /*2920*/  IMAD.MOV.U32 R10, RZ, RZ, R12 ;  /* 0x000000ffff0a7224 */ /* 0x000fe200078e000c */
[----:B------:R-:W-:Y:S01]  /*2930*/  UMOV UR4, 0x7d2cafe2 ;  /* 0x7d2cafe200047882 */ /* 0x000fe20000000000 */
[--C-:B------:R-:W-:Y:S01]  /*2940*/  IMAD.MOV.U32 R11, RZ, RZ, R13.reuse ;  /* 0x000000ffff0b7224 */ /* 0x100fe200078e000d */
[----:B------:R-:W-:Y:S01]  /*2950*/  UMOV UR5, 0x3eb0f5ff ;  /* 0x3eb0f5ff00057882 */ /* 0x000fe20000000000 */
[----:B------:R-:W-:Y:S02]  /*2960*/  IMAD.MOV.U32 R3, RZ, RZ, R13 ;  /* 0x000000ffff037224 */ /* 0x000fe400078e000d */
[----:B------:R-:W-:Y:S02]  /*2970*/  IMAD.MOV.U32 R26, RZ, RZ, 0x41ad3b5a ;  /* 0x41ad3b5aff1a7424 */ /* 0x000fe400078e00ff */
[----:B------:R-:W-:-:S04]  /*2980*/  IMAD.MOV.U32 R27, RZ, RZ, 0x3ed0f5d2 ;  /* 0x3ed0f5d2ff1b7424 */ /* 0x000fc800078e00ff */
[----:B------:R-:W-:-:S10]  /*2990*/  @!P1 DMUL R10, R10, 1.80143985094819840000e+16 ;  /* 0x435000000a0a9828 */ /* 0x000fd40000000000 */
[----:B------:R-:W-:Y:S02]  /*29a0*/  @!P1 IMAD.MOV.U32 R3, RZ, RZ, R11 ;  /* 0x000000ffff039224 */ /* 0x000fe400078e000b */
[----:B------:R-:W-:Y:S02]  /*29b0*/  @!P1 IMAD.MOV.U32 R12, RZ, RZ, R10 ;  /* 0x000000ffff0c9224 */ /* 0x000fe400078e000a */
[----:B------:R-:W-:Y:S01]  /*29c0*/  IMAD.MOV.U32 R10, RZ, RZ, RZ ;  /* 0x000000ffff0a7224 */ /* 0x000fe200078e00ff */
[----:B------:R-:W-:Y:S02]  /*29d0*/  LOP3.LUT R14, R3, 0x800fffff, RZ, 0xc0, !PT ;  /* 0x800fffff030e7812 */ /* 0x000fe400078ec0ff */
[----:B------:R-:W-:Y:S02]  /*29e0*/  SHF.R.U32.HI R3, RZ, 0x14, R13 ;  /* 0x00000014ff037819 */ /* 0x000fe4000001160d */
[----:B------:R-:W-:Y:S02]  /*29f0*/  LOP3.LUT R13, R14, 0x3ff00000, RZ, 0xfc, !PT ;  /* 0x3ff000000e0d7812 */ /* 0x000fe400078efcff */
[----:B------:R-:W-:-:S02]  /*2a00*/  @!P1 LEA.HI R3, R11, 0xffffffca, RZ, 0xc ;  /* 0xffffffca0b039811 */ /* 0x000fc400078f60ff */
[----:B------:R-:W-:-:S13]  /*2a10*/  ISETP.GE.U32.AND P1, PT, R13, 0x3ff6a09f, PT ;  /* 0x3ff6a09f0d00780c */ /* 0x000fda0003f26070 */
[----:B------:R-:W-:-:S04]  /*2a20*/  @P1 VIADD R11, R13, 0xfff00000 ;  /* 0xfff000000d0b1836 */ /* 0x000fc80000000000 */
[----:B------:R-:W-:-:S06]  /*2a30*/  @P1 IMAD.MOV.U32 R13, RZ, RZ, R11 ;  /* 0x000000ffff0d1224 */ /* 0x000fcc00078e000b */
[C---:B------:R-:W-:Y:S02]  /*2a40*/  DADD R14, R12.reuse, 1 ;  /* 0x3ff000000c0e7429 */ /* 0x040fe40000000000 */
[----:B------:R-:W-:-:S04]  /*2a50*/  DADD R12, R12, -1 ;  /* 0xbff000000c0c7429 */ /* 0x000fc80000000000 */
[----:B------:R-:W0:Y:S02]  /*2a60*/  MUFU.RCP64H R11, R15 ;  /* 0x0000000f000b7308 */ /* 0x000e240000001800 */
[----:B0-----:R-:W-:-:S08]  /*2a70*/  DFMA R14, -R14, R10, 1 ;  /* 0x3ff000000e0e742b */ /* 0x001fd0000000010a */
[----:B------:R-:W-:-:S08]  /*2a80*/  DFMA R14, R14, R14, R14 ;  /* 0x0000000e0e0e722b */ /* 0x000fd0000000000e */
[----:B------:R-:W-:-:S08]  /*2a90*/  DFMA R10, R10, R14, R10 ;  /* 0x0000000e0a0a722b */ /* 0x000fd0000000000a */
[----:B------:R-:W-:-:S08]  /*2aa0*/  DMUL R14, R12, R10 ;  /* 0x0000000a0c0e7228 */ /* 0x000fd00000000000 */
[----:B------:R-:W-:-:S08]  /*2ab0*/  DFMA R14, R12, R10, R14 ;  /* 0x0000000a0c0e722b */ /* 0x000fd0000000000e */
[----:B------:R-:W-:Y:S02]  /*2ac0*/  DMUL R24, R14, R14 ;  /* 0x0000000e0e187228 */ /* 0x000fe40000000000 */
[----:B------:R-:W-:-:S06]  /*2ad0*/  DADD R16, R12, -R14 ;  /* 0x000000000c107229 */ /* 0x000fcc000000080e */
[----:B------:R-:W-:Y:S01]  /*2ae0*/  DFMA R26, R24, UR4, R26 ;  /* 0x00000004181a7c2b */ /* 0x000fe2000800001a */
[----:B------:R-:W-:Y:S01]  /*2af0*/  UMOV UR4, 0x75488a3f ;  /* 0x75488a3f00047882 */ /* 0x000fe20000000000 */
[----:B------:R-:W-:Y:S01]  /*2b00*/  UMOV UR5, 0x3ef3b20a ;  /* 0x3ef3b20a00057882 */ /* 0x000fe20000000000 */
[----:B------:R-:W-:-:S05]  /*2b10*/  DADD R16, R16, R16 ;  /* 0x0000000010107229 */ /* 0x000fca0000000010 */
[----:B------:R-:W-:Y:S01]  /*2b20*/  DFMA R26, R24, R26, UR4 ;  /* 0x00000004181a7e2b */ /* 0x000fe2000800001a */
[----:B------:R-:W-:Y:S01]  /*2b30*/  UMOV UR4, 0xe4faecd5 ;  /* 0xe4faecd500047882 */ /* 0x000fe20000000000 */
[----:B------:R-:W-:Y:S01]  /*2b40*/  UMOV UR5, 0x3f1745cd ;  /* 0x3f1745cd00057882 */ /* 0x000fe20000000000 */
[-C--:B------:R-:W-:Y:S02]  /*2b50*/  DFMA R12, R12, -R14.reuse, R16 ;  /* 0x8000000e0c0c722b */ /* 0x080fe40000000010 */
[----:B------:R-:W-:-:S03]  /*2b60*/  DMUL R16, R14, R14 ;  /* 0x0000000e0e107228 */ /* 0x000fc60000000000 */
[----:B------:R-:W-:Y:S01]  /*2b70*/  DFMA R26, R24, R26, UR4 ;  /* 0x00000004181a7e2b */ /* 0x000fe2000800001a */
[----:B------:R-:W-:Y:S01]  /*2b80*/  UMOV UR4, 0x258a578b ;  /* 0x258a578b00047882 */ /* 0x000fe20000000000 */
[----:B------:R-:W-:Y:S01]  /*2b90*/  UMOV UR5, 0x3f3c71c7 ;  /* 0x3f3c71c700057882 */ /* 0x000fe20000000000 */
[----:B------:R-:W-:Y:S02]  /*2ba0*/  DMUL R28, R10, R12 ;  /* 0x0000000c0a1c7228 */ /* 0x000fe40000000000 */
[----:B------:R-:W-:-:S03]  /*2bb0*/  DMUL R18, R14, R16 ;  /* 0x000000100e127228 */ /* 0x000fc60000000000 */
[----:B------:R-:W-:Y:S01]  /*2bc0*/  DFMA R26, R24, R26, UR4 ;  /* 0x00000004181a7e2b */ /* 0x000fe2000800001a */
[----:B------:R-:W-:Y:S01]  /*2bd0*/  UMOV UR4, 0x9242b910 ;  /* 0x9242b91000047882 */ /* 0x000fe20000000000 */
[----:B------:R-:W-:-:S03]  /*2be0*/  UMOV UR5, 0x3f624924 ;  /* 0x3f62492400057882 */ /* 0x000fc60000000000 */
[----:B------:R-:W-:Y:S01]  /*2bf0*/  DFMA R30, R14, R16, -R18 ;  /* 0x000000100e1e722b */ /* 0x000fe20000000812 */
[----:B------:R-:W-:Y:S02]  /*2c00*/  VIADD R21, R29, 0x100000 ;  /* 0x001000001d157836 */ /* 0x000fe40000000000 */
[----:B------:R-:W-:Y:S01]  /*2c10*/  DFMA R26, R24, R26, UR4 ;  /* 0x00000004181a7e2b */ /* 0x000fe2000800001a */
[----:B------:R-:W-:Y:S01]  /*2c20*/  UMOV UR4, 0x99999dfb ;  /* 0x99999dfb00047882 */ /* 0x000fe20000000000 */
[----:B------:R-:W-:Y:S01]  /*2c30*/  UMOV UR5, 0x3f899999 ;  /* 0x3f89999900057882 */ /* 0x000fe20000000000 */
[----:B------:R-:W-:Y:S02]  /*2c40*/  IMAD.MOV.U32 R20, RZ, RZ, R28 ;  /* 0x000000ffff147224 */ /* 0x000fe400078e001c */
[----:B------:R-:W-:-:S03]  /*2c50*/  DFMA R30, R28, R16, R30 ;  /* 0x000000101c1e722b */ /* 0x000fc6000000001e */
[----:B------:R-:W-:Y:S01]  /*2c60*/  DFMA R26, R24, R26, UR4 ;  /* 0x00000004181a7e2b */ /* 0x000fe2000800001a */
[----:B------:R-:W-:Y:S01]  /*2c70*/  UMOV UR4, 0x55555555 ;  /* 0x5555555500047882 */ /* 0x000fe20000000000 */
[----:B------:R-:W-:-:S06]  /*2c80*/  UMOV UR5, 0x3fb55555 ;  /* 0x3fb5555500057882 */ /* 0x000fcc0000000000 */
[----:B------:R-:W-:-:S08]  /*2c90*/  DFMA R22, R24, R26, UR4 ;  /* 0x0000000418167e2b */ /* 0x000fd0000800001a */
[----:B------:R-:W-:Y:S01]  /*2ca0*/  DADD R28, -R22, UR4 ;  /* 0x00000004161c7e29 */ /* 0x000fe20008000100 */
[----:B------:R-:W-:Y:S01]  /*2cb0*/  UMOV UR4, 0xb9e7b0 ;  /* 0x00b9e7b000047882 */ /* 0x000fe20000000000 */
[----:B------:R-:W-:-:S06]  /*2cc0*/  UMOV UR5, 0x3c46a4cb ;  /* 0x3c46a4cb00057882 */ /* 0x000fcc0000000000 */
[----:B------:R-:W-:Y:S02]  /*2cd0*/  DFMA R24, R24, R26, R28 ;  /* 0x0000001a1818722b */ /* 0x000fe4000000001c */
[----:B------:R-:W-:-:S06]  /*2ce0*/  DFMA R26, R14, R14, -R16 ;  /* 0x0000000e0e1a722b */ /* 0x000fcc0000000810 */
[----:B------:R-:W-:Y:S01]  /*2cf0*/  DADD R24, R24, -UR4 ;  /* 0x8000000418187e29 */ /* 0x000fe20008000000 */
[----:B------:R-:W-:Y:S01]  /*2d00*/  UMOV UR4, 0x80000000 ;  /* 0x8000000000047882 */ /* 0x000fe20000000000 */
[----:B------:R-:W-:Y:S01]  /*2d10*/  DFMA R26, R14, R20, R26 ;  /* 0x000000140e1a722b */ /* 0x000fe2000000001a */
[----:B------:R-:W-:-:S05]  /*2d20*/  UMOV UR5, 0x43300000 ;  /* 0x4330000000057882 */ /* 0x000fca0000000000 */
[----:B------:R-:W-:Y:S02]  /*2d30*/  DADD R16, R22, R24 ;  /* 0x0000000016107229 */ /* 0x000fe40000000018 */
[----:B------:R-:W-:-:S06]  /*2d40*/  DFMA R26, R14, R26, R30 ;  /* 0x0000001a0e1a722b */ /* 0x000fcc000000001e */
[----:B------:R-:W-:Y:S02]  /*2d50*/  DMUL R20, R16, R18 ;  /* 0x0000001210147228 */ /* 0x000fe40000000000 */
[----:B------:R-:W-:-:S06]  /*2d60*/  DADD R22, R22, -R16 ;  /* 0x0000000016167229 */ /* 0x000fcc0000000810 */
[----:B------:R-:W-:Y:S02]  /*2d70*/  DFMA R28, R16, R18, -R20 ;  /* 0x00000012101c722b */ /* 0x000fe40000000814 */
[----:B------:R-:W-:-:S06]  /*2d80*/  DADD R22, R24, R22 ;  /* 0x0000000018167229 */ /* 0x000fcc0000000016 */
[----:B------:R-:W-:-:S08]  /*2d90*/  DFMA R26, R16, R26, R28 ;  /* 0x0000001a101a722b */ /* 0x000fd0000000001c */
[----:B------:R-:W-:-:S08]  /*2da0*/  DFMA R22, R22, R18, R26 ;  /* 0x000000121616722b */ /* 0x000fd0000000001a */
[----:B------:R-:W-:-:S08]  /*2db0*/  DADD R18, R20, R22 ;  /* 0x0000000014127229 */ /* 0x000fd00000000016 */
[--C-:B------:R-:W-:Y:S02]  /*2dc0*/  DADD R16, R14, R18.reuse ;  /* 0x000000000e107229 */ /* 0x100fe40000000012 */
[----:B------:R-:W-:-:S06]  /*2dd0*/  DADD R20, R20, -R18 ;  /* 0x0000000014147229 */ /* 0x000fcc0000000812 */
[----:B------:R-:W-:Y:S02]  /*2de0*/  DADD R14, R14, -R16 ;  /* 0x000000000e0e7229 */ /* 0x000fe40000000810 */
[----:B------:R-:W-:-:S06]  /*2df0*/  DADD R20, R22, R20 ;  /* 0x0000000016147229 */ /* 0x000fcc0000000014 */
[----:B------:R-:W-:-:S08]  /*2e00*/  DADD R14, R18, R14 ;  /* 0x00000000120e7229 */ /* 0x000fd0000000000e */
[----:B------:R-:W-:Y:S01]  /*2e10*/  DADD R14, R20, R14 ;  /* 0x00000000140e7229 */ /* 0x000fe2000000000e */
[C---:B------:R-:W-:Y:S02]  /*2e20*/  VIADD R20, R3.reuse, 0xfffffc01 ;  /* 0xfffffc0103147836 */ /* 0x040fe40000000000 */
[----:B------:R-:W-:-:S05]  /*2e30*/  @P1 VIADD R20, R3, 0xfffffc02 ;  /* 0xfffffc0203141836 */ /* 0x000fca0000000000 */
[----:B------:R-:W-:Y:S01]  /*2e40*/  DFMA R18, R10, R12, R14 ;  /* 0x0000000c0a12722b */ /* 0x000fe2000000000e */
[----:B------:R-:W-:Y:S01]  /*2e50*/  LOP3.LUT R12, R20, 0x80000000, RZ, 0x3c, !PT ;  /* 0x80000000140c7812 */ /* 0x000fe200078e3cff */
[----:B------:R-:W-:-:S06]  /*2e60*/  IMAD.MOV.U32 R13, RZ, RZ, 0x43300000 ;  /* 0x43300000ff0d7424 */ /* 0x000fcc00078e00ff */
[----:B------:R-:W-:Y:S02]  /*2e70*/  DADD R14, R16, R18 ;  /* 0x00000000100e7229 */ /* 0x000fe40000000012 */
[----:B------:R-:W-:Y:S01]  /*2e80*/  DADD R12, R12, -UR4 ;  /* 0x800000040c0c7e29 */ /* 0x000fe20008000000 */
[----:B------:R-:W-:Y:S01]  /*2e90*/  UMOV UR4, 0xfefa39ef ;  /* 0xfefa39ef00047882 */ /* 0x000fe20000000000 */
[----:B------:R-:W-:-:S04]  /*2ea0*/  UMOV UR5, 0x3fe62e42 ;  /* 0x3fe62e4200057882 */ /* 0x000fc80000000000 */
[--C-:B------:R-:W-:Y:S02]  /*2eb0*/  DADD R16, R16, -R14.reuse ;  /* 0x0000000010107229 */ /* 0x100fe4000000080e */
[----:B------:R-:W-:-:S06]  /*2ec0*/  DFMA R10, R12, UR4, R14 ;  /* 0x000000040c0a7c2b */ /* 0x000fcc000800000e */
[----:B------:R-:W-:Y:S02]  /*2ed0*/  DADD R16, R18, R16 ;  /* 0x0000000012107229 */ /* 0x000fe40000000010 */
[----:B------:R-:W-:Y:S01]  /*2ee0*/  DFMA R20, -R12, UR4, R10 ;  /* 0x000000040c147c2b */ /* 0x000fe2000800010a */
[----:B------:R-:W-:Y:S01]  /*2ef0*/  UMOV UR4, 0x3b39803f ;  /* 0x3b39803f00047882 */ /* 0x000fe20000000000 */
[----:B------:R-:W-:-:S06]  /*2f00*/  UMOV UR5, 0x3c7abc9e ;  /* 0x3c7abc9e00057882 */ /* 0x000fcc0000000000 */
[----:B------:R-:W-:-:S08]  /*2f10*/  DADD R20, -R14, R20 ;  /* 0x000000000e147229 */ /* 0x000fd00000000114 */
[----:B------:R-:W-:-:S08]  /*2f20*/  DADD R16, R16, -R20 ;  /* 0x0000000010107229 */ /* 0x000fd00000000814 */
[----:B------:R-:W-:Y:S01]  /*2f30*/  DFMA R12, R12, UR4, R16 ;  /* 0x000000040c0c7c2b */ /* 0x000fe20008000010 */
[----:B------:R-:W-:Y:S01]  /*2f40*/  UMOV UR4, 0xfefa39ef ;  /* 0xfefa39ef00047882 */ /* 0x000fe20000000000 */
[----:B------:R-:W-:Y:S01]  /*2f50*/  IMAD.MOV.U32 R17, RZ, RZ, R7 ;  /* 0x000000ffff117224 */ /* 0x000fe200078e0007 */
[----:B------:R-:W-:Y:S01]  /*2f60*/  UMOV UR5, 0x3fe62e42 ;  /* 0x3fe62e4200057882 */ /* 0x000fe20000000000 */
[----:B------:R-:W-:Y:S02]  /*2f70*/  IMAD.MOV.U32 R16, RZ, RZ, R36 ;  /* 0x000000ffff107224 */ /* 0x000fe400078e0024 */
[C---:B------:R-:W-:Y:S01]  /*2f80*/  IMAD.SHL.U32 R7, R17.reuse, 0x2, RZ ;  /* 0x0000000211077824 */ /* 0x040fe200078e00ff */
[----:B------:R-:W-:Y:S01]  /*2f90*/  LOP3.LUT R3, R17, 0xff0fffff, RZ, 0xc0, !PT ;  /* 0xff0fffff11037812 */ /* 0x000fe200078ec0ff */
[----:B------:R-:W-:-:S03]  /*2fa0*/  DADD R18, R10, R12 ;  /* 0x000000000a127229 */ /* 0x000fc6000000000c */
[----:B------:R-:W-:-:S04]  /*2fb0*/  ISETP.GT.U32.AND P1, PT, R7, -0x2000001, PT ;  /* 0xfdffffff0700780c */ /* 0x000fc80003f24070 */
[----:B------:R-:W-:Y:S01]  /*2fc0*/  SEL R17, R3, R17, P1 ;  /* 0x0000001103117207 */ /* 0x000fe20000800000 */
[----:B------:R-:W-:-:S05]  /*2fd0*/  DADD R10, R10, -R18 ;  /* 0x000000000a0a7229 */ /* 0x000fca0000000812 */
[----:B------:R-:W-:-:S03]  /*2fe0*/  DMUL R14, R18, R16 ;  /* 0x00000010120e7228 */ /* 0x000fc60000000000 */
[----:B------:R-:W-:Y:S01]  /*2ff0*/  DADD R10, R12, R10 ;  /* 0x000000000c0a7229 */ /* 0x000fe2000000000a */
[----:B------:R-:W-:Y:S02]  /*3000*/  IMAD.MOV.U32 R12, RZ, RZ, 0x652b82fe ;  /* 0x652b82feff0c7424 */ /* 0x000fe400078e00ff */
[----:B------:R-:W-:Y:S02]  /*3010*/  IMAD.MOV.U32 R13, RZ, RZ, 0x3ff71547 ;  /* 0x3ff71547ff0d7424 */ /* 0x000fe400078e00ff */
[----:B------:R-:W-:-:S08]  /*3020*/  DFMA R18, R18, R16, -R14 ;  /* 0x000000101212722b */ /* 0x000fd0000000080e */
[----:B------:R-:W-:-:S08]  /*3030*/  DFMA R16, R10, R16, R18 ;  /* 0x000000100a10722b */ /* 0x000fd00000000012 */
[----:B------:R-:W-:-:S08]  /*3040*/  DADD R10, R14, R16 ;  /* 0x000000000e0a7229 */ /* 0x000fd00000000010 */
[----:B------:R-:W-:Y:S02]  /*3050*/  DFMA R12, R10, R12, 6.75539944105574400000e+15 ;  /* 0x433800000a0c742b */ /* 0x000fe4000000000c */
[----:B------:R-:W-:Y:S01]  /*3060*/  FADD.FTZ R3, |R11|, -RZ ;  /* 0x800000ff0b037221 */ /* 0x000fe20000010200 */
[----:B------:R-:W-:-:S04]  /*3070*/  DADD R14, R14, -R10 ;  /* 0x000000000e0e7229 */ /* 0x000fc8000000080a */
[----:B------:R-:W-:Y:S01]  /*3080*/  FSETP.GEU.AND P1, PT, R3, 4.1917929649353027344, PT ;  /* 0x4086232b0300780b */ /* 0x000fe20003f2e000 */
[----:B------:R-:W-:-:S03]  /*3090*/  DADD R18, R12, -6.75539944105574400000e+15 ;  /* 0xc33800000c127429 */ /* 0x000fc60000000000 */
[----:B------:R-:W-:-:S05]  /*30a0*/  DADD R16, R16, R14 ;  /* 0x0000000010107229 */ /* 0x000fca000000000e */
[----:B------:R-:W-:Y:S01]  /*30b0*/  DFMA R20, R18, -UR4, R10 ;  /* 0x8000000412147c2b */ /* 0x000fe2000800000a */
[----:B------:R-:W-:Y:S01]  /*30c0*/  UMOV UR4, 0x3b39803f ;  /* 0x3b39803f00047882 */ /* 0x000fe20000000000 */
[----:B------:R-:W-:-:S06]  /*30d0*/  UMOV UR5, 0x3c7abc9e ;  /* 0x3c7abc9e00057882 */ /* 0x000fcc0000000000 */
[----:B------:R-:W-:Y:S01]  /*30e0*/  DFMA R20, R18, -UR4, R20 ;  /* 0x8000000412147c2b */ /* 0x000fe20008000014 */
[----:B------:R-:W-:Y:S01]  /*30f0*/  UMOV UR4, 0x69ce2bdf ;  /* 0x69ce2bdf00047882 */ /* 0x000fe20000000000 */
[----:B------:R-:W-:Y:S01]  /*3100*/  IMAD.MOV.U32 R18, RZ, RZ, -0x35dec16 ;  /* 0xfca213eaff127424 */ /* 0x000fe200078e00ff */
[----:B------:R-:W-:Y:S01]  /*3110*/  UMOV UR5, 0x3e5ade15 ;  /* 0x3e5ade1500057882 */ /* 0x000fe20000000000 */
[----:B------:R-:W-:-:S06]  /*3120*/  IMAD.MOV.U32 R19, RZ, RZ, 0x3e928af3 ;  /* 0x3e928af3ff137424 */ /* 0x000fcc00078e00ff */
[----:B------:R-:W-:Y:S01]  /*3130*/  DFMA R18, R20, UR4, R18 ;  /* 0x0000000414127c2b */ /* 0x000fe20008000012 */
[----:B------:R-:W-:Y:S01]  /*3140*/  UMOV UR4, 0x62401315 ;  /* 0x6240131500047882 */ /* 0x000fe20000000000 */
[----:B------:R-:W-:-:S06]  /*3150*/  UMOV UR5, 0x3ec71dee ;  /* 0x3ec71dee00057882 */ /* 0x000fcc0000000000 */
[----:B------:R-:W-:Y:S01]  /*3160*/  DFMA R18, R20, R18, UR4 ;  /* 0x0000000414127e2b */ /* 0x000fe20008000012 */
        /* <DEDUP_REMOVED lines=20> */
[----:B------:R-:W-:-:S08]  /*32b0*/  DFMA R18, R20, R18, UR4 ;  /* 0x0000000414127e2b */ /* 0x000fd00008000012 */
[----:B------:R-:W-:-:S08]  /*32c0*/  DFMA R18, R20, R18, 1 ;  /* 0x3ff000001412742b */ /* 0x000fd00000000012 */
[----:B------:R-:W-:-:S10]  /*32d0*/  DFMA R18, R20, R18, 1 ;  /* 0x3ff000001412742b */ /* 0x000fd40000000012 */
[----:B------:R-:W-:Y:S02]  /*32e0*/  IMAD R15, R12, 0x100000, R19 ;  /* 0x001000000c0f7824 */ /* 0x000fe400078e0213 */
[----:B------:R-:W-:Y:S01]  /*32f0*/  IMAD.MOV.U32 R14, RZ, RZ, R18 ;  /* 0x000000ffff0e7224 */ /* 0x000fe200078e0012 */
[----:B------:R-:W-:Y:S06]  /*3300*/  @!P1 BRA `(.L_x_42) ;  /* 0x0000000000309947 */ /* 0x000fec0003800000 */
[C---:B------:R-:W-:Y:S02]  /*3310*/  DADD R14, R10.reuse, +INF ;  /* 0x7ff000000a0e7429 */ /* 0x040fe40000000000 */
[----:B------:R-:W-:-:S08]  /*3320*/  DSETP.GEU.AND P1, PT, R10, RZ, PT ;  /* 0x000000ff0a00722a */ /* 0x000fd00003f2e000 */
[----:B------:R-:W-:Y:S02]  /*3330*/  FSEL R14, R14, RZ, P1 ;  /* 0x000000ff0e0e7208 */ /* 0x000fe40000800000 */
[----:B------:R-:W-:Y:S02]  /*3340*/  FSEL R15, R15, RZ, P1 ;  /* 0x000000ff0f0f7208 */ /* 0x000fe40000800000 */
[----:B------:R-:W-:-:S13]  /*3350*/  FSETP.GEU.AND P1, PT, R3, 4.2275390625, PT ;  /* 0x408748000300780b */ /* 0x000fda0003f2e000 */
[----:B------:R-:W-:-:S04]  /*3360*/  @!P1 LEA.HI R3, R12, R12, RZ, 0x1 ;  /* 0x0000000c0c039211 */ /* 0x000fc800078f08ff */
[----:B------:R-:W-:-:S05]  /*3370*/  @!P1 SHF.R.S32.HI R3, RZ, 0x1, R3 ;  /* 0x00000001ff039819 */ /* 0x000fca0000011403 */
[----:B------:R-:W-:Y:S02]  /*3380*/  @!P1 IMAD.IADD R10, R12, 0x1, -R3 ;  /* 0x000000010c0a9824 */ /* 0x000fe400078e0a03 */
[----:B------:R-:W-:-:S03]  /*3390*/  @!P1 IMAD R19, R3, 0x100000, R19 ;  /* 0x0010000003139824 */ /* 0x000fc600078e0213 */
[----:B------:R-:W-:Y:S01]  /*33a0*/  @!P1 LEA R11, R10, 0x3ff00000, 0x14 ;  /* 0x3ff000000a0b9811 */ /* 0x000fe200078ea0ff */
[----:B------:R-:W-:-:S06]  /*33b0*/  @!P1 IMAD.MOV.U32 R10, RZ, RZ, RZ ;  /* 0x000000ffff0a9224 */ /* 0x000fcc00078e00ff */
[----:B------:R-:W-:-:S11]  /*33c0*/  @!P1 DMUL R14, R18, R10 ;  /* 0x0000000a120e9228 */ /* 0x000fd60000000000 */
.L_x_42:
[----:B------:R-:W-:Y:S01]  /*33d0*/  DFMA R16, R16, R14, R14 ;  /* 0x0000000e1010722b */ /* 0x000fe2000000000e */
[----:B------:R-:W-:Y:S01]  /*33e0*/  ISETP.NE.AND P1, PT, R14, RZ, PT ;  /* 0x000000ff0e00720c */ /* 0x000fe20003f25270 */
[----:B------:R-:W-:Y:S01]  /*33f0*/  IMAD.MOV.U32 R10, RZ, RZ, R0 ;  /* 0x000000ffff0a7224 */ /* 0x000fe200078e0000 */
[----:B------:R-:W-:Y:S01]  /*3400*/  LOP3.LUT R7, R15, 0x7fffffff, RZ, 0xc0, !PT ;  /* 0x7fffffff0f077812 */ /* 0x000fe200078ec0ff */
[----:B------:R-:W-:-:S06]  /*3410*/  IMAD.MOV.U32 R11, RZ, RZ, 0x0 ;  /* 0x00000000ff0b7424 */ /* 0x000fcc00078e00ff */
[----:B------:R-:W-:Y:S02]  /*3420*/  FSEL R3, R14, R16, !P1 ;  /* 0x000000100e037208 */ /* 0x000fe40004800000 */
[----:B------:R-:W-:Y:S02]  /*3430*/  FSEL R15, R15, R17, !P1 ;  /* 0x000000110f0f7208 */ /* 0x000fe40004800000 */
[----:B------:R-:W-:-:S04]  /*3440*/  ISETP.NE.AND P1, PT, R7, 0x7ff00000, PT ;  /* 0x7ff000000700780c */ /* 0x000fc80003f25270 */
[----:B------:R-:W-:Y:S02]  /*3450*/  FSEL R3, R3, R16, !P1 ;  /* 0x0000001003037208 */ /* 0x000fe40004800000 */
[----:B------:R-:W-:Y:S01]  /*3460*/  FSEL R16, R15, R17, !P1 ;  /* 0x000000110f107208 */ /* 0x000fe20004800000 */
[----:B------:R-:W-:Y:S06]  /*3470*/  RET.REL.NODEC R10 `(triton_) ;  /* 0xffffffc80ae07950 */ /* 0x000fec0003c3ffff */
        .type           $triton_$__internal_trig_reduction_slowpathd,@function
        .size           $triton_$__internal_trig_reduction_slowpathd,(.L_x_54 - $triton_$__internal_trig_reduction_slowpathd)
$triton_$__internal_trig_reduction_slowpathd:
[----:B------:R-:W-:-:S04]  /*3480*/  SHF.R.U32.HI R7, RZ, 0x14, R3 ;  /* 0x00000014ff077819 */ /* 0x000fc80000011603 */
[----:B------:R-:W-:-:S04]  /*3490*/  SGXT.U32 R7, R7, 0xb ;  /* 0x0000000b0707781a */ /* 0x000fc80000000000 */
[----:B------:R-:W-:-:S13]  /*34a0*/  ISETP.NE.AND P5, PT, R7, 0x7ff, PT ;  /* 0x000007ff0700780c */ /* 0x000fda0003fa5270 */
[----:B------:R-:W-:Y:S05]  /*34b0*/  @!P5 BRA `(.L_x_43) ;  /* 0x000000080074d947 */ /* 0x000fea0003800000 */
[----:B------:R-:W-:Y:S01]  /*34c0*/  VIADD R7, R7, 0xfffffc00 ;  /* 0xfffffc0007077836 */ /* 0x000fe20000000000 */
[----:B------:R-:W0:Y:S01]  /*34d0*/  LDC R8, c[0x0][0x20] ;  /* 0x00000800ff087b82 */ /* 0x000e220000000800 */
[----:B------:R-:W-:Y:S01]  /*34e0*/  VIADD R9, R1, 0x8 ;  /* 0x0000000801097836 */ /* 0x000fe20000000000 */
[----:B------:R-:W-:Y:S01]  /*34f0*/  BSSY B3, `(.L_x_44) ;  /* 0x0000037000037945 */ /* 0x000fe20003800000 */
[----:B------:R-:W-:Y:S02]  /*3500*/  SHF.R.U32.HI R39, RZ, 0x14, R3 ;  /* 0x00000014ff277819 */ /* 0x000fe40000011603 */
[----:B------:R-:W-:Y:S02]  /*3510*/  SHF.R.U32.HI R6, RZ, 0x6, R7 ;  /* 0x00000006ff067819 */ /* 0x000fe40000011607 */
[----:B------:R-:W-:Y:S02]  /*3520*/  ISETP.GE.U32.AND P5, PT, R7, 0x80, PT ;  /* 0x000000800700780c */ /* 0x000fe40003fa6070 */
[----:B------:R-:W-:-:S02]  /*3530*/  IADD3 R13, -R6, 0x13, RZ ;  /* 0x00000013060d7810 */ /* 0x000fc40007ffe1ff */
[----:B------:R-:W-:Y:S02]  /*3540*/  IADD3 R7, -R6, 0xf, RZ ;  /* 0x0000000f06077810 */ /* 0x000fe40007ffe1ff */
[----:B------:R-:W-:-:S04]  /*3550*/  SEL R13, R13, 0x12, P5 ;  /* 0x000000120d0d7807 */ /* 0x000fc80002800000 */
[----:B------:R-:W-:Y:S02]  /*3560*/  ISETP.GE.AND P5, PT, R7, R13, PT ;  /* 0x0000000d0700720c */ /* 0x000fe40003fa6270 */
[----:B0-----:R-:W-:-:S11]  /*3570*/  IADD3 R8, -R8, R9, R8 ;  /* 0x0000000908087210 */ /* 0x001fd60007ffe108 */
[----:B------:R-:W-:Y:S05]  /*3580*/  @P5 BRA `(.L_x_45) ;  /* 0x0000000000ac5947 */ /* 0x000fea0003800000 */
[----:B------:R-:W0:Y:S01]  /*3590*/  LDC.64 R26, c[0x4][0x10] ;  /* 0x01000400ff1a7b82 */ /* 0x000e220000000a00 */
[----:B------:R-:W-:Y:S01]  /*35a0*/  IMAD.MOV R10, RZ, RZ, -R6 ;  /* 0x000000ffff0a7224 */ /* 0x000fe200078e0a06 */
[C---:B------:R-:W-:Y:S01]  /*35b0*/  SHF.L.U64.HI R30, R12.reuse, 0xb, R3 ;  /* 0x0000000b0c1e7819 */ /* 0x040fe20000010203 */
[----:B------:R-:W-:Y:S01]  /*35c0*/  BSSY B4, `(.L_x_46) ;  /* 0x0000026000047945 */ /* 0x000fe20003800000 */
[----:B------:R-:W-:Y:S01]  /*35d0*/  IMAD.SHL.U32 R12, R12, 0x800, RZ ;  /* 0x000008000c0c7824 */ /* 0x000fe200078e00ff */
[----:B------:R-:W-:Y:S02]  /*35e0*/  CS2R R28, SRZ ;  /* 0x00000000001c7805 */ /* 0x000fe4000001ff00 */
[----:B------:R-:W-:Y:S01]  /*35f0*/  LOP3.LUT R30, R30, 0x80000000, RZ, 0xfc, !PT ;  /* 0x800000001e1e7812 */ /* 0x000fe200078efcff */
[----:B0-----:R-:W-:-:S03]  /*3600*/  IMAD.WIDE R10, R10, 0x8, R26 ;  /* 0x000000080a0a7825 */ /* 0x001fc600078e021a */
[----:B------:R-:W-:Y:S01]  /*3610*/  IADD3 R9, P5, R10, 0x78, RZ ;  /* 0x000000780a097810 */ /* 0x000fe20007fbe0ff */
[----:B------:R-:W-:Y:S02]  /*3620*/  IMAD.MOV.U32 R10, RZ, RZ, R13 ;  /* 0x000000ffff0a7224 */ /* 0x000fe400078e000d */
[----:B------:R-:W-:Y:S02]  /*3630*/  IMAD.MOV.U32 R13, RZ, RZ, R8 ;  /* 0x000000ffff0d7224 */ /* 0x000fe400078e0008 */
[----:B------:R-:W-:-:S08]  /*3640*/  IMAD.X R11, RZ, RZ, R11, P5 ;  /* 0x000000ffff0b7224 */ /* 0x000fd000028e060b */
.L_x_47:
[----:B------:R-:W0:Y:S02]  /*3650*/  LDC.64 R26, c[0x0][0x208] ;  /* 0x00008200ff1a7b82 */ /* 0x000e240000000a00 */
[----:B0-----:R-:W-:Y:S01]  /*3660*/  R2UR UR4, R26 ;  /* 0x000000001a0472ca */ /* 0x001fe200000e0000 */
[----:B------:R-:W-:Y:S01]  /*3670*/  IMAD.MOV.U32 R26, RZ, RZ, R9 ;  /* 0x000000ffff1a7224 */ /* 0x000fe200078e0009 */
[----:B------:R-:W-:Y:S01]  /*3680*/  R2UR UR5, R27 ;  /* 0x000000001b0572ca */ /* 0x000fe200000e0000 */
[----:B------:R-:W-:-:S12]  /*3690*/  IMAD.MOV.U32 R27, RZ, RZ, R11 ;  /* 0x000000ffff1b7224 */ /* 0x000fd800078e000b */
[----:B------:R-:W2:Y:S01]  /*36a0*/  LDG.E.64.CONSTANT R26, desc[UR4][R26.64] ;  /* 0x000000041a1a7981 */ /* 0x000ea2000c1e9b00 */
[----:B------:R-:W-:Y:S01]  /*36b0*/  IADD3 R9, P5, R9, 0x8, RZ ;  /* 0x0000000809097810 */ /* 0x000fe20007fbe0ff */
[----:B------:R-:W-:-:S04]  /*36c0*/  VIADD R7, R7, 0x1 ;  /* 0x0000000107077836 */ /* 0x000fc80000000000 */
[----:B------:R-:W-:Y:S02]  /*36d0*/  IMAD.X R11, RZ, RZ, R11, P5 ;  /* 0x000000ffff0b7224 */ /* 0x000fe400028e060b */
[----:B--2---:R-:W-:-:S04]  /*36e0*/  IMAD.WIDE.U32 R28, P5, R26, R12, R28 ;  /* 0x0000000c1a1c7225 */ /* 0x004fc800078a001c */
[----:B------:R-:W-:-:S04]  /*36f0*/  IMAD.HI.U32 R31, R26, R30, RZ ;  /* 0x0000001e1a1f7227 */ /* 0x000fc800078e00ff */
[----:B------:R-:W-:Y:S02]  /*3700*/  IMAD R34, R26, R30, RZ ;  /* 0x0000001e1a227224 */ /* 0x000fe400078e02ff */
[----:B------:R-:W-:Y:S02]  /*3710*/  IMAD.X R26, RZ, RZ, R31, P5 ;  /* 0x000000ffff1a7224 */ /* 0x000fe400028e061f */
[----:B------:R-:W-:Y:S01]  /*3720*/  IMAD.HI.U32 R31, R27, R12, RZ ;  /* 0x0000000c1b1f7227 */ /* 0x000fe200078e00ff */
[----:B------:R-:W-:-:S03]  /*3730*/  IADD3 R29, P5, R34, R29, RZ ;  /* 0x0000001d221d7210 */ /* 0x000fc60007fbe0ff */
[C---:B------:R-:W-:Y:S01]  /*3740*/  IMAD R34, R27.reuse, R12, RZ ;  /* 0x0000000c1b227224 */ /* 0x040fe200078e02ff */
[----:B------:R-:W-:Y:S01]  /*3750*/  IADD3.X R26, P5, R31, R26, RZ, P5, !PT ;  /* 0x0000001a1f1a7210 */ /* 0x000fe20002fbe4ff */
[----:B------:R-:W-:-:S04]  /*3760*/  IMAD.HI.U32 R31, R27, R30, RZ ;  /* 0x0000001e1b1f7227 */ /* 0x000fc800078e00ff */
[----:B------:R-:W-:Y:S01]  /*3770*/  IMAD.X R31, RZ, RZ, R31, P5 ;  /* 0x000000ffff1f7224 */ /* 0x000fe200028e061f */
[----:B------:R-:W-:Y:S01]  /*3780*/  IADD3 R29, P5, R34, R29, RZ ;  /* 0x0000001d221d7210 */ /* 0x000fe20007fbe0ff */
[----:B------:R-:W-:-:S04]  /*3790*/  IMAD R27, R27, R30, RZ ;  /* 0x0000001e1b1b7224 */ /* 0x000fc800078e02ff */
[----:B------:R0:W-:Y:S01]  /*37a0*/  STL.64 [R13], R28 ;  /* 0x0000001c0d007387 */ /* 0x0001e20000100a00 */
[----:B------:R-:W-:-:S05]  /*37b0*/  IADD3.X R26, P5, R27, R26, RZ, P5, !PT ;  /* 0x0000001a1b1a7210 */ /* 0x000fca0002fbe4ff */
[----:B------:R-:W-:Y:S01]  /*37c0*/  IMAD.X R31, RZ, RZ, R31, P5 ;  /* 0x000000ffff1f7224 */ /* 0x000fe200028e061f */
[----:B------:R-:W-:Y:S01]  /*37d0*/  ISETP.GE.AND P5, PT, R7, R10, PT ;  /* 0x0000000a0700720c */ /* 0x000fe20003fa6270 */
[----:B0-----:R-:W-:Y:S02]  /*37e0*/  VIADD R13, R13, 0x8 ;  /* 0x000000080d0d7836 */ /* 0x001fe40000000000 */
[----:B------:R-:W-:Y:S02]  /*37f0*/  IMAD.MOV.U32 R28, RZ, RZ, R26 ;  /* 0x000000ffff1c7224 */ /* 0x000fe400078e001a */
[----:B------:R-:W-:-:S08]  /*3800*/  IMAD.MOV.U32 R29, RZ, RZ, R31 ;  /* 0x000000ffff1d7224 */ /* 0x000fd000078e001f */
[----:B------:R-:W-:Y:S05]  /*3810*/  @!P5 BRA `(.L_x_47) ;  /* 0xfffffffc008cd947 */ /* 0x000fea000383ffff */
[----:B------:R-:W-:Y:S05]  /*3820*/  BSYNC B4 ;  /* 0x0000000000047941 */ /* 0x000fea0003800000 */
.L_x_46:
[----:B------:R-:W-:Y:S05]  /*3830*/  BRA `(.L_x_48) ;  /* 0x0000000000087947 */ /* 0x000fea0003800000 */
.L_x_45:
[----:B------:R-:W-:Y:S01]  /*3840*/  IMAD.MOV.U32 R10, RZ, RZ, R7 ;  /* 0x000000ffff0a7224 */ /* 0x000fe200078e0007 */
[----:B------:R-:W-:-:S07]  /*3850*/  CS2R R28, SRZ ;  /* 0x00000000001c7805 */ /* 0x000fce000001ff00 */
.L_x_48:
[----:B------:R-:W-:Y:S05]  /*3860*/  BSYNC B3 ;  /* 0x0000000000037941 */ /* 0x000fea0003800000 */
.L_x_44:
[----:B------:R-:W-:Y:S01]  /*3870*/  LOP3.LUT P5, R39, R39, 0x3f, RZ, 0xc0, !PT ;  /* 0x0000003f27277812 */ /* 0x000fe200078ac0ff */
[----:B------:R-:W-:Y:S02]  /*3880*/  IMAD.IADD R7, R6, 0x1, R10 ;  /* 0x0000000106077824 */ /* 0x000fe400078e020a */
[----:B------:R-:W-:Y:S02]  /*3890*/  VIADD R10, R8, 0x10 ;  /* 0x00000010080a7836 */ /* 0x000fe40000000000 */
[----:B------:R-:W-:-:S05]  /*38a0*/  IMAD R31, R7, 0x8, R8 ;  /* 0x00000008071f7824 */ /* 0x000fca00078e0208 */
[----:B------:R0:W-:Y:S04]  /*38b0*/  STL.64 [R31+-0x78], R28 ;  /* 0xffff881c1f007387 */ /* 0x0001e80000100a00 */
[----:B------:R-:W2:Y:S04]  /*38c0*/  LDL.64 R6, [R8+0x10] ;  /* 0x0000100008067983 */ /* 0x000ea80000100a00 */
[----:B------:R-:W3:Y:S04]  /*38d0*/  @P5 LDL.64 R10, [R10+-0x8] ;  /* 0xfffff8000a0a5983 */ /* 0x000ee80000100a00 */
[----:B------:R-:W4:Y:S01]  /*38e0*/  LDL.64 R8, [R8+0x18] ;  /* 0x0000180008087983 */ /* 0x000f220000100a00 */
[----:B------:R-:W-:Y:S01]  /*38f0*/  @P5 IADD3 R12, -R39, 0x40, RZ ;  /* 0x00000040270c5810 */ /* 0x000fe20007ffe1ff */
[----:B0-----:R-:W0:Y:S01]  /*3900*/  LDC.64 R30, c[0x0][0x208] ;  /* 0x00008200ff1e7b82 */ /* 0x001e220000000a00 */
[----:B------:R-:W-:Y:S01]  /*3910*/  LOP3.LUT R3, R3, 0x80000000, RZ, 0xc0, !PT ;  /* 0x8000000003037812 */ /* 0x000fe200078ec0ff */
[----:B------:R-:W-:Y:S01]  /*3920*/  BSSY B3, `(.L_x_49) ;  /* 0x0000029000037945 */ /* 0x000fe20003800000 */
[----:B0-----:R-:W-:-:S02]  /*3930*/  R2UR UR4, R30 ;  /* 0x000000001e0472ca */ /* 0x001fc400000e0000 */
[----:B------:R-:W-:Y:S02]  /*3940*/  R2UR UR5, R31 ;  /* 0x000000001f0572ca */ /* 0x000fe400000e0000 */
[-C--:B--2---:R-:W-:Y:S02]  /*3950*/  @P5 SHF.R.U64 R26, R6, R12.reuse, R7 ;  /* 0x0000000c061a5219 */ /* 0x084fe40000001207 */
[-CC-:B---3--:R-:W-:Y:S02]  /*3960*/  @P5 SHF.R.U64 R10, R10, R12.reuse, R11.reuse ;  /* 0x0000000c0a0a5219 */ /* 0x188fe4000000120b */
[----:B------:R-:W-:Y:S02]  /*3970*/  @P5 SHF.R.U32.HI R11, RZ, R12, R11 ;  /* 0x0000000cff0b5219 */ /* 0x000fe4000001160b */
[CC--:B----4-:R-:W-:Y:S02]  /*3980*/  @P5 SHF.L.U32 R13, R8.reuse, R39.reuse, RZ ;  /* 0x00000027080d5219 */ /* 0x0d0fe400000006ff */
[----:B------:R-:W-:-:S02]  /*3990*/  @P5 SHF.L.U64.HI R27, R8, R39, R9 ;  /* 0x00000027081b5219 */ /* 0x000fc40000010209 */
[--C-:B------:R-:W-:Y:S02]  /*39a0*/  @P5 SHF.R.U32.HI R12, RZ, R12, R7.reuse ;  /* 0x0000000cff0c5219 */ /* 0x100fe40000011607 */
[----:B------:R-:W-:Y:S02]  /*39b0*/  @P5 LOP3.LUT R8, R13, R26, RZ, 0xfc, !PT ;  /* 0x0000001a0d085212 */ /* 0x000fe400078efcff */
[CC--:B------:R-:W-:Y:S02]  /*39c0*/  @P5 SHF.L.U32 R13, R6.reuse, R39.reuse, RZ ;  /* 0x00000027060d5219 */ /* 0x0c0fe400000006ff */
[----:B------:R-:W-:Y:S02]  /*39d0*/  @P5 SHF.L.U64.HI R39, R6, R39, R7 ;  /* 0x0000002706275219 */ /* 0x000fe40000010207 */
[----:B------:R-:W-:Y:S02]  /*39e0*/  @P5 LOP3.LUT R9, R27, R12, RZ, 0xfc, !PT ;  /* 0x0000000c1b095212 */ /* 0x000fe400078efcff */
[----:B------:R-:W-:-:S02]  /*39f0*/  @P5 LOP3.LUT R6, R10, R13, RZ, 0xfc, !PT ;  /* 0x0000000d0a065212 */ /* 0x000fc400078efcff */
[----:B------:R-:W-:Y:S02]  /*3a00*/  @P5 LOP3.LUT R7, R11, R39, RZ, 0xfc, !PT ;  /* 0x000000270b075212 */ /* 0x000fe400078efcff */
[----:B------:R-:W-:Y:S02]  /*3a10*/  ISETP.NE.AND P5, PT, R3, RZ, PT ;  /* 0x000000ff0300720c */ /* 0x000fe40003fa5270 */
[----:B------:R-:W-:Y:S01]  /*3a20*/  SHF.R.U32.HI R10, RZ, 0x1d, R9 ;  /* 0x0000001dff0a7819 */ /* 0x000fe20000011609 */
[----:B------:R-:W-:Y:S01]  /*3a30*/  IMAD.SHL.U32 R12, R8, 0x4, RZ ;  /* 0x00000004080c7824 */ /* 0x000fe200078e00ff */
[----:B------:R-:W-:Y:S02]  /*3a40*/  SHF.R.U32.HI R11, RZ, 0x1e, R7 ;  /* 0x0000001eff0b7819 */ /* 0x000fe40000011607 */
[----:B------:R-:W-:Y:S02]  /*3a50*/  LOP3.LUT R10, R10, 0x1, RZ, 0xc0, !PT ;  /* 0x000000010a0a7812 */ /* 0x000fe400078ec0ff */
[----:B------:R-:W-:-:S02]  /*3a60*/  LOP3.LUT R12, R12, R11, RZ, 0xfc, !PT ;  /* 0x0000000b0c0c7212 */ /* 0x000fc400078efcff */
[----:B------:R-:W-:Y:S02]  /*3a70*/  LEA.HI R13, R9, R10, RZ, 0x2 ;  /* 0x0000000a090d7211 */ /* 0x000fe400078f10ff */
[----:B------:R-:W-:-:S03]  /*3a80*/  SHF.L.U64.HI R8, R8, 0x2, R9 ;  /* 0x0000000208087819 */ /* 0x000fc60000010209 */
[----:B------:R-:W-:Y:S01]  /*3a90*/  @P5 IMAD.MOV R13, RZ, RZ, -R13 ;  /* 0x000000ffff0d5224 */ /* 0x000fe200078e0a0d */
[----:B------:R-:W-:-:S04]  /*3aa0*/  ISETP.GT.U32.AND P5, PT, R12, -0x1, PT ;  /* 0xffffffff0c00780c */ /* 0x000fc80003fa4070 */
[----:B------:R-:W-:Y:S01]  /*3ab0*/  ISETP.GT.AND.EX P5, PT, R8, -0x1, PT, P5 ;  /* 0xffffffff0800780c */ /* 0x000fe20003fa4350 */
[----:B------:R-:W-:Y:S02]  /*3ac0*/  IMAD.MOV.U32 R10, RZ, RZ, R2 ;  /* 0x000000ffff0a7224 */ /* 0x000fe400078e0002 */
[----:B------:R-:W-:Y:S01]  /*3ad0*/  IMAD.MOV.U32 R11, RZ, RZ, R0 ;  /* 0x000000ffff0b7224 */ /* 0x000fe200078e0000 */
[C---:B------:R-:W-:Y:S01]  /*3ae0*/  SHF.L.U64.HI R7, R6.reuse, 0x2, R7 ;  /* 0x0000000206077819 */ /* 0x040fe20000010207 */
[----:B------:R-:W-:-:S03]  /*3af0*/  IMAD.SHL.U32 R6, R6, 0x4, RZ ;  /* 0x0000000406067824 */ /* 0x000fc600078e00ff */
[----:B------:R0:W-:Y:S05]  /*3b00*/  ST.E desc[UR4][R10.64], R13 ;  /* 0x0000000d0a007985 */ /* 0x0001ea000c101904 */
[----:B------:R-:W-:Y:S05]  /*3b10*/  @P5 BRA `(.L_x_50) ;  /* 0x0000000000245947 */ /* 0x000fea0003800000 */
[----:B------:R-:W-:Y:S01]  /*3b20*/  IADD3 RZ, P5, RZ, -R6, RZ ;  /* 0x80000006ffff7210 */ /* 0x000fe20007fbe0ff */
[----:B------:R-:W-:Y:S01]  /*3b30*/  IMAD.MOV R6, RZ, RZ, -R6 ;  /* 0x000000ffff067224 */ /* 0x000fe200078e0a06 */
[----:B------:R-:W-:Y:S02]  /*3b40*/  LOP3.LUT R7, RZ, R7, RZ, 0x33, !PT ;  /* 0x00000007ff077212 */ /* 0x000fe400078e33ff */
[----:B------:R-:W-:Y:S02]  /*3b50*/  LOP3.LUT R12, RZ, R12, RZ, 0x33, !PT ;  /* 0x0000000cff0c7212 */ /* 0x000fe400078e33ff */
[----:B------:R-:W-:Y:S02]  /*3b60*/  IADD3.X R7, P5, RZ, R7, RZ, P5, !PT ;  /* 0x00000007ff077210 */ /* 0x000fe40002fbe4ff */
[----:B------:R-:W-:Y:S02]  /*3b70*/  LOP3.LUT R8, RZ, R8, RZ, 0x33, !PT ;  /* 0x00000008ff087212 */ /* 0x000fe400078e33ff */
[----:B------:R-:W-:-:S02]  /*3b80*/  IADD3.X R12, P5, RZ, R12, RZ, P5, !PT ;  /* 0x0000000cff0c7210 */ /* 0x000fc40002fbe4ff */
[----:B------:R-:W-:-:S03]  /*3b90*/  LOP3.LUT R3, R3, 0x80000000, RZ, 0x3c, !PT ;  /* 0x8000000003037812 */ /* 0x000fc600078e3cff */
[----:B------:R-:W-:-:S08]  /*3ba0*/  IMAD.X R8, RZ, RZ, R8, P5 ;  /* 0x000000ffff087224 */ /* 0x000fd000028e0608 */
.L_x_50:
[----:B------:R-:W-:Y:S05]  /*3bb0*/  BSYNC B3 ;  /* 0x0000000000037941 */ /* 0x000fea0003800000 */
.L_x_49:
[----:B------:R-:W-:-:S04]  /*3bc0*/  ISETP.NE.U32.AND P5, PT, R8, RZ, PT ;  /* 0x000000ff0800720c */ /* 0x000fc80003fa5070 */
[----:B------:R-:W-:-:S06]  /*3bd0*/  SEL R9, R12, R8, !P5 ;  /* 0x000000080c097207 */ /* 0x000fcc0006800000 */
[----:B------:R-:W1:Y:S02]  /*3be0*/  FLO.U32 R9, R9 ;  /* 0x0000000900097300 */ /* 0x000e6400000e0000 */
[----:B01----:R-:W-:Y:S02]  /*3bf0*/  IADD3 R10, -R9, 0x1f, RZ ;  /* 0x0000001f090a7810 */ /* 0x003fe40007ffe1ff */
[----:B------:R-:W-:-:S03]  /*3c00*/  IADD3 R0, -R9, 0x3f, RZ ;  /* 0x0000003f09007810 */ /* 0x000fc60007ffe1ff */
[----:B------:R-:W-:-:S05]  /*3c10*/  @P5 IMAD.MOV R0, RZ, RZ, R10 ;  /* 0x000000ffff005224 */ /* 0x000fca00078e020a */
[----:B------:R-:W-:-:S13]  /*3c20*/  ISETP.NE.AND P5, PT, R0, RZ, PT ;  /* 0x000000ff0000720c */ /* 0x000fda0003fa5270 */
[----:B------:R-:W-:Y:S02]  /*3c30*/  @P5 IADD3 R10, -R0, 0x40, RZ ;  /* 0x00000040000a5810 */ /* 0x000fe40007ffe1ff */
[----:B------:R-:W-:Y:S02]  /*3c40*/  @P5 SHF.L.U32 R11, R12, R0, RZ ;  /* 0x000000000c0b5219 */ /* 0x000fe400000006ff */
[--C-:B------:R-:W-:Y:S02]  /*3c50*/  @P5 SHF.R.U64 R6, R6, R10, R7.reuse ;  /* 0x0000000a06065219 */ /* 0x100fe40000001207 */
[----:B------:R-:W-:Y:S02]  /*3c60*/  @P5 SHF.L.U64.HI R13, R12, R0, R8 ;  /* 0x000000000c0d5219 */ /* 0x000fe40000010208 */
[----:B------:R-:W-:Y:S01]  /*3c70*/  @P5 LOP3.LUT R12, R6, R11, RZ, 0xfc, !PT ;  /* 0x0000000b060c5212 */ /* 0x000fe200078efcff */
[----:B------:R-:W-:Y:S01]  /*3c80*/  IMAD.MOV.U32 R11, RZ, RZ, RZ ;  /* 0x000000ffff0b7224 */ /* 0x000fe200078e00ff */
[----:B------:R-:W-:-:S03]  /*3c90*/  @P5 SHF.R.U32.HI R10, RZ, R10, R7 ;  /* 0x0000000aff0a5219 */ /* 0x000fc60000011607 */
[----:B------:R-:W-:Y:S01]  /*3ca0*/  IMAD.WIDE.U32 R6, R12, 0x2168c235, RZ ;  /* 0x2168c2350c067825 */ /* 0x000fe200078e00ff */
[----:B------:R-:W-:-:S03]  /*3cb0*/  @P5 LOP3.LUT R8, R10, R13, RZ, 0xfc, !PT ;  /* 0x0000000d0a085212 */ /* 0x000fc600078efcff */
[----:B------:R-:W-:Y:S02]  /*3cc0*/  IMAD.MOV.U32 R10, RZ, RZ, R7 ;  /* 0x000000ffff0a7224 */ /* 0x000fe400078e0007 */
[----:B------:R-:W-:-:S04]  /*3cd0*/  IMAD.HI.U32 R7, R8, -0x36f0255e, RZ ;  /* 0xc90fdaa208077827 */ /* 0x000fc800078e00ff */
[----:B------:R-:W-:-:S04]  /*3ce0*/  IMAD.WIDE.U32 R10, R12, -0x36f0255e, R10 ;  /* 0xc90fdaa20c0a7825 */ /* 0x000fc800078e000a */
[C---:B------:R-:W-:Y:S02]  /*3cf0*/  IMAD R9, R8.reuse, -0x36f0255e, RZ ;  /* 0xc90fdaa208097824 */ /* 0x040fe400078e02ff */
[----:B------:R-:W-:-:S04]  /*3d00*/  IMAD.WIDE.U32 R10, P5, R8, 0x2168c235, R10 ;  /* 0x2168c235080a7825 */ /* 0x000fc800078a000a */
[----:B------:R-:W-:Y:S01]  /*3d10*/  IMAD.X R7, RZ, RZ, R7, P5 ;  /* 0x000000ffff077224 */ /* 0x000fe200028e0607 */
[----:B------:R-:W-:-:S05]  /*3d20*/  IADD3 R8, P5, R9, R11, RZ ;  /* 0x0000000b09087210 */ /* 0x000fca0007fbe0ff */
[----:B------:R-:W-:Y:S01]  /*3d30*/  IMAD.X R7, RZ, RZ, R7, P5 ;  /* 0x000000ffff077224 */ /* 0x000fe200028e0607 */
[----:B------:R-:W-:-:S04]  /*3d40*/  ISETP.GE.U32.AND P5, PT, R8, 0x1, PT ;  /* 0x000000010800780c */ /* 0x000fc80003fa6070 */
[----:B------:R-:W-:-:S13]  /*3d50*/  ISETP.GE.AND.EX P5, PT, R7, RZ, PT, P5 ;  /* 0x000000ff0700720c */ /* 0x000fda0003fa6350 */
[----:B------:R-:W-:Y:S01]  /*3d60*/  @P5 IADD3 RZ, P6, R6, R6, RZ ;  /* 0x0000000606ff5210 */ /* 0x000fe20007fde0ff */
[----:B------:R-:W-:Y:S02]  /*3d70*/  IMAD.MOV.U32 R6, RZ, RZ, R8 ;  /* 0x000000ffff067224 */ /* 0x000fe400078e0008 */
[----:B------:R-:W-:Y:S01]  /*3d80*/  @P5 VIADD R0, R0, 0x1 ;  /* 0x0000000100005836 */ /* 0x000fe20000000000 */
[----:B------:R-:W-:-:S04]  /*3d90*/  @P5 IADD3.X RZ, P6, R10, R10, RZ, P6, !PT ;  /* 0x0000000a0aff5210 */ /* 0x000fc800037de4ff */
[----:B------:R-:W-:Y:S02]  /*3da0*/  @P5 IADD3.X R8, P6, R6, R6, RZ, P6, !PT ;  /* 0x0000000606085210 */ /* 0x000fe400037de4ff */
[----:B------:R-:W-:-:S03]  /*3db0*/  IADD3 R0, -R0, 0x3fe, RZ ;  /* 0x000003fe00007810 */ /* 0x000fc60007ffe1ff */
[----:B------:R-:W-:Y:S02]  /*3dc0*/  @P5 IMAD.MOV.U32 R6, RZ, RZ, R8 ;  /* 0x000000ffff065224 */ /* 0x000fe400078e0008 */
[----:B------:R-:W-:-:S03]  /*3dd0*/  @P5 IMAD.X R9, R7, 0x1, R7, P6 ;  /* 0x0000000107095824 */ /* 0x000fc600030e0607 */
[----:B------:R-:W-:Y:S01]  /*3de0*/  IADD3 R12, P6, R6, 0x1, RZ ;  /* 0x00000001060c7810 */ /* 0x000fe20007fde0ff */
[----:B------:R-:W-:-:S04]  /*3df0*/  @P5 IMAD.MOV.U32 R7, RZ, RZ, R9 ;  /* 0x000000ffff075224 */ /* 0x000fc800078e0009 */
[----:B------:R-:W-:-:S05]  /*3e00*/  IMAD.X R7, RZ, RZ, R7, P6 ;  /* 0x000000ffff077224 */ /* 0x000fca00030e0607 */
[----:B------:R-:W-:-:S04]  /*3e10*/  SHF.R.U64 R12, R12, 0xa, R7 ;  /* 0x0000000a0c0c7819 */ /* 0x000fc80000001207 */
[----:B------:R-:W-:-:S04]  /*3e20*/  IADD3 R12, P5, R12, 0x1, RZ ;  /* 0x000000010c0c7810 */ /* 0x000fc80007fbe0ff */
[----:B------:R-:W-:-:S04]  /*3e30*/  LEA.HI.X R7, R7, RZ, RZ, 0x16, P5 ;  /* 0x000000ff07077211 */ /* 0x000fc800028fb4ff */
[--C-:B------:R-:W-:Y:S02]  /*3e40*/  SHF.R.U64 R12, R12, 0x1, R7.reuse ;  /* 0x000000010c0c7819 */ /* 0x100fe40000001207 */
[----:B------:R-:W-:Y:S02]  /*3e50*/  SHF.R.U32.HI R7, RZ, 0x1, R7 ;  /* 0x00000001ff077819 */ /* 0x000fe40000011607 */
[----:B------:R-:W-:-:S05]  /*3e60*/  IADD3 R12, P5, RZ, R12, RZ ;  /* 0x0000000cff0c7210 */ /* 0x000fca0007fbe0ff */
[----:B------:R-:W-:-:S05]  /*3e70*/  IMAD.U32.X R0, R0, 0x100000, R7, P5 ;  /* 0x0010000000007824 */ /* 0x000fca00028e0407 */
[----:B------:R-:W-:-:S07]  /*3e80*/  LOP3.LUT R3, R0, R3, RZ, 0xfc, !PT ;  /* 0x0000000300037212 */ /* 0x000fce00078efcff */
.L_x_43:
[----:B------:R-:W-:Y:S02]  /*3e90*/  IMAD.MOV.U32 R8, RZ, RZ, R5 ;  /* 0x000000ffff087224 */ /* 0x000fe400078e0005 */
[----:B------:R-:W-:Y:S02]  /*3ea0*/  IMAD.MOV.U32 R9, RZ, RZ, 0x0 ;  /* 0x00000000ff097424 */ /* 0x000fe400078e00ff */
[----:B------:R-:W-:Y:S02]  /*3eb0*/  IMAD.MOV.U32 R6, RZ, RZ, R12 ;  /* 0x000000ffff067224 */ /* 0x000fe400078e000c */
[----:B------:R-:W-:Y:S01]  /*3ec0*/  IMAD.MOV.U32 R7, RZ, RZ, R3 ;  /* 0x000000ffff077224 */ /* 0x000fe200078e0003 */
[----:B------:R-:W-:Y:S06]  /*3ed0*/  RET.REL.NODEC R8 `(triton_) ;  /* 0xffffffc008487950 */ /* 0x000fec0003c3ffff */
.L_x_51:
[----:B------:R-:W-:-:S00]  /*3ee0*/  BRA `(.L_x_51) ;  /* 0xfffffffc00fc7947 */ /* 0x000fc0000383ffff */
[----:B------:R-:W-:-:S00]  /*3ef0*/  NOP ;  /* 0x0000000000007918 */ /* 0x000fc00000000000 */
        /* <DEDUP_REMOVED lines=8> */
.L_x_54:


//--------------------- .nv.global.init           --------------------------
	.section	.nv.global.init,"aw",@progbits
	.align	8
.nv.global.init:
	.type		__cudart_sin_cos_coeffs,@object
	.size		__cudart_sin_cos_coeffs,(__cudart_i2opi_d - __cudart_sin_cos_coeffs)
__cudart_sin_cos_coeffs:
        /* <DEDUP_REMOVED lines=8> */
	.type		__cudart_i2opi_d,@object
	.size		__cudart_i2opi_d,(_$_str - __cudart_i2opi_d)
__cudart_i2opi_d:
        /* <DEDUP_REMOVED lines=9> */
	.type		_$_str,@object
	.size		_$_str,(_$_str_$_1 - _$_str)
_$_str:
        /*0110*/ 	.byte	0x5f, 0x5f, 0x43, 0x55, 0x44, 0x41, 0x5f, 0x46, 0x54, 0x5a, 0x00
	.type		_$_str_$_1,@object
	.size		_$_str_$_1,(.L_1 - _$_str_$_1)
_$_str_$_1:
        /*011b*/ 	.byte	0x5f, 0x5f, 0x43, 0x55, 0x44, 0x41, 0x5f, 0x41, 0x52, 0x43, 0x48, 0x00
.L_1:


//--------------------- .nv.constant0.triton_     --------------------------
	.section	.nv.constant0.triton_,"a",@progbits
	.sectionflags	@""
	.align	4
.nv.constant0.triton_:
	.zero		572
